	.target	sm_100a

	.elftype	@"ET_EXEC"


//--------------------- .note.nv.tkinfo           --------------------------
	.section	.note.nv.tkinfo,"",@"SHT_NOTE"
	.sectionflags	@"SHF_NOTE_NV_TKINFO"
	.tkinfo
        /*0018*/ 	.word	0x00000002
        /*0030*/ 	.string	""
        /*0030*/ 	.string	"ptxas"
        /*0030*/ 	.string	"Cuda compilation tools, release 13.0, V13.0.88"
        /*0030*/ 	.string	"Build cuda_13.0.r13.0/compiler.36424714_0"
        /*0030*/ 	.string	"-arch sm_100a -m 64 "



//--------------------- .note.nv.cuinfo           --------------------------
	.section	.note.nv.cuinfo,"",@"SHT_NOTE"
	.sectionflags	@"SHF_NOTE_NV_CUINFO"
        /*0018*/ 	.short	0x0002
        /*001a*/ 	.short	0x0064
        /*001c*/ 	.short	0x0082
	.zero		2


//--------------------- .nv.info                  --------------------------
	.section	.nv.info,"",@"SHT_CUDA_INFO"
	.align	4


	//----- nvinfo : EIATTR_REGCOUNT
	.align		4
        /*0000*/ 	.byte	0x04, 0x2f
        /*0002*/ 	.short	(.L_20 - .L_19)
	.align		4
.L_19:
        /*0004*/ 	.word	index@(_ZN7cutlass13device_kernelINS_4gemm6kernel13GemmUniversalIN4cute5tupleIJiiiiEEENS1_10collective13CollectiveMmaINS1_35MainloopSm100TmaUmmaWarpSpecializedILi5ELi2ELi4ENS5_IJNS4_1CILi1EEENSA_ILi2EEESB_EEEEENS5_IJNSA_ILi64EEENSA_ILi256EEENSA_ILi128EEEEEEaNS5_IJlSB_lEEEaSJ_NS4_8TiledMMAINS4_8MMA_AtomIJNS4_15SM100_MMA_S8_SSIaaiLi64ELi256ELNS4_4UMMA5MajorE0ELSO_0ELNSN_8SaturateE0EEEEEENS4_6LayoutINS5_IJSB_SB_SB_EEENS5_IJNSA_ILi0EEESU_SU_EEEEENS5_IJNS4_10UnderscoreESX_SX_EEEEENS4_23SM90_TMA_LOAD_MULTICASTENS4_14ComposedLayoutINS4_7SwizzleILi3ELi4ELi3EEENS4_18smem_ptr_flag_bitsILi8EEENSS_INS5_IJNSA_ILi8EEESH_EEENS5_IJSH_SB_EEEEEEEvNS4_8identityENS4_13SM90_TMA_LOADES1A_vS1B_EENS_8epilogue10collective18CollectiveEpilogueINS1E_23Sm100TmaWarpSpecializedILi4ELi2ELi32ELb0ELb0EEEJSI_NS5_IJNSS_ISF_SB_EES1J_EEEaSJ_aSJ_NS1E_6fusion15FusionCallbacksIS1I_NS1L_17LinearCombinationIaiaiLNS_15FloatRoundStyleE2EEESI_S1K_JEEENS4_5SM1004TMEM4LOAD26SM100_TMEM_LOAD_16dp32b32xES1C_NS11_INS12_ILi2ELi4ELi3EEES15_NSS_INS5_IJS16_SF_EEENS5_IJSF_SB_EEEEEEENS4_39AutoVectorizingCopyWithAssumedAlignmentILi128EEENS4_14SM90_TMA_STOREES1Z_S21_S21_EEEvvEEEEvNT_6ParamsE)
        /*0008*/ 	.word	0x0000005c


	//----- nvinfo : EIATTR_FRAME_SIZE
	.align		4
.L_20:
        /*000c*/ 	.byte	0x04, 0x11
        /*000e*/ 	.short	(.L_22 - .L_21)
	.align		4
.L_21:
        /*0010*/ 	.word	index@($__internal_2_$__cuda_sm10x_tcgen05_guardrail_trap_unallocated_columns_being_dealloced)
        /*0014*/ 	.word	0x00000000


	//----- nvinfo : EIATTR_FRAME_SIZE
	.align		4
.L_22:
        /*0018*/ 	.byte	0x04, 0x11
        /*001a*/ 	.short	(.L_24 - .L_23)
	.align		4
.L_23:
        /*001c*/ 	.word	index@($__internal_1_$__cuda_sm10x_tcgen05_guardrail_trap_phase_invalid_during_alloc)
        /*0020*/ 	.word	0x00000000


	//----- nvinfo : EIATTR_FRAME_SIZE
	.align		4
.L_24:
        /*0024*/ 	.byte	0x04, 0x11
        /*0026*/ 	.short	(.L_26 - .L_25)
	.align		4
.L_25:
        /*0028*/ 	.word	index@($__internal_0_$__cuda_sm10x_tcgen05_guardrail_trap_col_being_dealloced_not_returned_by_alloc)
        /*002c*/ 	.word	0x00000000


	//----- nvinfo : EIATTR_FRAME_SIZE
	.align		4
.L_26:
        /*0030*/ 	.byte	0x04, 0x11
        /*0032*/ 	.short	(.L_28 - .L_27)
	.align		4
.L_27:
        /*0034*/ 	.word	index@(_ZN7cutlass13device_kernelINS_4gemm6kernel13GemmUniversalIN4cute5tupleIJiiiiEEENS1_10collective13CollectiveMmaINS1_35MainloopSm100TmaUmmaWarpSpecializedILi5ELi2ELi4ENS5_IJNS4_1CILi1EEENSA_ILi2EEESB_EEEEENS5_IJNSA_ILi64EEENSA_ILi256EEENSA_ILi128EEEEEEaNS5_IJlSB_lEEEaSJ_NS4_8TiledMMAINS4_8MMA_AtomIJNS4_15SM100_MMA_S8_SSIaaiLi64ELi256ELNS4_4UMMA5MajorE0ELSO_0ELNSN_8SaturateE0EEEEEENS4_6LayoutINS5_IJSB_SB_SB_EEENS5_IJNSA_ILi0EEESU_SU_EEEEENS5_IJNS4_10UnderscoreESX_SX_EEEEENS4_23SM90_TMA_LOAD_MULTICASTENS4_14ComposedLayoutINS4_7SwizzleILi3ELi4ELi3EEENS4_18smem_ptr_flag_bitsILi8EEENSS_INS5_IJNSA_ILi8EEESH_EEENS5_IJSH_SB_EEEEEEEvNS4_8identityENS4_13SM90_TMA_LOADES1A_vS1B_EENS_8epilogue10collective18CollectiveEpilogueINS1E_23Sm100TmaWarpSpecializedILi4ELi2ELi32ELb0ELb0EEEJSI_NS5_IJNSS_ISF_SB_EES1J_EEEaSJ_aSJ_NS1E_6fusion15FusionCallbacksIS1I_NS1L_17LinearCombinationIaiaiLNS_15FloatRoundStyleE2EEESI_S1K_JEEENS4_5SM1004TMEM4LOAD26SM100_TMEM_LOAD_16dp32b32xES1C_NS11_INS12_ILi2ELi4ELi3EEES15_NSS_INS5_IJS16_SF_EEENS5_IJSF_SB_EEEEEEENS4_39AutoVectorizingCopyWithAssumedAlignmentILi128EEENS4_14SM90_TMA_STOREES1Z_S21_S21_EEEvvEEEEvNT_6ParamsE)
        /*0038*/ 	.word	0x00000000


	//----- nvinfo : EIATTR_MIN_STACK_SIZE
	.align		4
.L_28:
        /*003c*/ 	.byte	0x04, 0x12
        /*003e*/ 	.short	(.L_30 - .L_29)
	.align		4
.L_29:
        /*0040*/ 	.word	index@(_ZN7cutlass13device_kernelINS_4gemm6kernel13GemmUniversalIN4cute5tupleIJiiiiEEENS1_10collective13CollectiveMmaINS1_35MainloopSm100TmaUmmaWarpSpecializedILi5ELi2ELi4ENS5_IJNS4_1CILi1EEENSA_ILi2EEESB_EEEEENS5_IJNSA_ILi64EEENSA_ILi256EEENSA_ILi128EEEEEEaNS5_IJlSB_lEEEaSJ_NS4_8TiledMMAINS4_8MMA_AtomIJNS4_15SM100_MMA_S8_SSIaaiLi64ELi256ELNS4_4UMMA5MajorE0ELSO_0ELNSN_8SaturateE0EEEEEENS4_6LayoutINS5_IJSB_SB_SB_EEENS5_IJNSA_ILi0EEESU_SU_EEEEENS5_IJNS4_10UnderscoreESX_SX_EEEEENS4_23SM90_TMA_LOAD_MULTICASTENS4_14ComposedLayoutINS4_7SwizzleILi3ELi4ELi3EEENS4_18smem_ptr_flag_bitsILi8EEENSS_INS5_IJNSA_ILi8EEESH_EEENS5_IJSH_SB_EEEEEEEvNS4_8identityENS4_13SM90_TMA_LOADES1A_vS1B_EENS_8epilogue10collective18CollectiveEpilogueINS1E_23Sm100TmaWarpSpecializedILi4ELi2ELi32ELb0ELb0EEEJSI_NS5_IJNSS_ISF_SB_EES1J_EEEaSJ_aSJ_NS1E_6fusion15FusionCallbacksIS1I_NS1L_17LinearCombinationIaiaiLNS_15FloatRoundStyleE2EEESI_S1K_JEEENS4_5SM1004TMEM4LOAD26SM100_TMEM_LOAD_16dp32b32xES1C_NS11_INS12_ILi2ELi4ELi3EEES15_NSS_INS5_IJS16_SF_EEENS5_IJSF_SB_EEEEEEENS4_39AutoVectorizingCopyWithAssumedAlignmentILi128EEENS4_14SM90_TMA_STOREES1Z_S21_S21_EEEvvEEEEvNT_6ParamsE)
        /*0044*/ 	.word	0x00000000
.L_30:


//--------------------- .nv.compat                --------------------------
	.section	.nv.compat,"",@"SHT_CUDA_COMPAT_INFO"
	.align	4
        /*0000*/ 	.byte	0x02, 0x09, 0x01, 0x00, 0x02, 0x02, 0x03, 0x00, 0x02, 0x05, 0x06, 0x00, 0x03, 0x07, 0x01, 0x01
        /*0010*/ 	.byte	0x02, 0x03, 0x01, 0x00, 0x02, 0x06, 0x01, 0x00, 0x04, 0x0b, 0x08, 0x00, 0x01, 0x00, 0x00, 0x00
        /*0020*/ 	.byte	0x00, 0x00, 0x00, 0x00


//--------------------- .nv.info._ZN7cutlass13device_kernelINS_4gemm6kernel13GemmUniversalIN4cute5tupleIJiiiiEEENS1_10collective13CollectiveMmaINS1_35MainloopSm100TmaUmmaWarpSpecializedILi5ELi2ELi4ENS5_IJNS4_1CILi1EEENSA_ILi2EEESB_EEEEENS5_IJNSA_ILi64EEENSA_ILi256EEENSA_ILi128EEEEEEaNS5_IJlSB_lEEEaSJ_NS4_8TiledMMAINS4_8MMA_AtomIJNS4_15SM100_MMA_S8_SSIaaiLi64ELi256ELNS4_4UMMA5MajorE0ELSO_0ELNSN_8SaturateE0EEEEEENS4_6LayoutINS5_IJSB_SB_SB_EEENS5_IJNSA_ILi0EEESU_SU_EEEEENS5_IJNS4_10UnderscoreESX_SX_EEEEENS4_23SM90_TMA_LOAD_MULTICASTENS4_14ComposedLayoutINS4_7SwizzleILi3ELi4ELi3EEENS4_18smem_ptr_flag_bitsILi8EEENSS_INS5_IJNSA_ILi8EEESH_EEENS5_IJSH_SB_EEEEEEEvNS4_8identityENS4_13SM90_TMA_LOADES1A_vS1B_EENS_8epilogue10collective18CollectiveEpilogueINS1E_23Sm100TmaWarpSpecializedILi4ELi2ELi32ELb0ELb0EEEJSI_NS5_IJNSS_ISF_SB_EES1J_EEEaSJ_aSJ_NS1E_6fusion15FusionCallbacksIS1I_NS1L_17LinearCombinationIaiaiLNS_15FloatRoundStyleE2EEESI_S1K_JEEENS4_5SM1004TMEM4LOAD26SM100_TMEM_LOAD_16dp32b32xES1C_NS11_INS12_ILi2ELi4ELi3EEES15_NSS_INS5_IJS16_SF_EEENS5_IJSF_SB_EEEEEEENS4_39AutoVectorizingCopyWithAssumedAlignmentILi128EEENS4_14SM90_TMA_STOREES1Z_S21_S21_EEEvvEEEEvNT_6ParamsE --------------------------
	.section	.nv.info._ZN7cutlass13device_kernelINS_4gemm6kernel13GemmUniversalIN4cute5tupleIJiiiiEEENS1_10collective13CollectiveMmaINS1_35MainloopSm100TmaUmmaWarpSpecializedILi5ELi2ELi4ENS5_IJNS4_1CILi1EEENSA_ILi2EEESB_EEEEENS5_IJNSA_ILi64EEENSA_ILi256EEENSA_ILi128EEEEEEaNS5_IJlSB_lEEEaSJ_NS4_8TiledMMAINS4_8MMA_AtomIJNS4_15SM100_MMA_S8_SSIaaiLi64ELi256ELNS4_4UMMA5MajorE0ELSO_0ELNSN_8SaturateE0EEEEEENS4_6LayoutINS5_IJSB_SB_SB_EEENS5_IJNSA_ILi0EEESU_SU_EEEEENS5_IJNS4_10UnderscoreESX_SX_EEEEENS4_23SM90_TMA_LOAD_MULTICASTENS4_14ComposedLayoutINS4_7SwizzleILi3ELi4ELi3EEENS4_18smem_ptr_flag_bitsILi8EEENSS_INS5_IJNSA_ILi8EEESH_EEENS5_IJSH_SB_EEEEEEEvNS4_8identityENS4_13SM90_TMA_LOADES1A_vS1B_EENS_8epilogue10collective18CollectiveEpilogueINS1E_23Sm100TmaWarpSpecializedILi4ELi2ELi32ELb0ELb0EEEJSI_NS5_IJNSS_ISF_SB_EES1J_EEEaSJ_aSJ_NS1E_6fusion15FusionCallbacksIS1I_NS1L_17LinearCombinationIaiaiLNS_15FloatRoundStyleE2EEESI_S1K_JEEENS4_5SM1004TMEM4LOAD26SM100_TMEM_LOAD_16dp32b32xES1C_NS11_INS12_ILi2ELi4ELi3EEES15_NSS_INS5_IJS16_SF_EEENS5_IJSF_SB_EEEEEEENS4_39AutoVectorizingCopyWithAssumedAlignmentILi128EEENS4_14SM90_TMA_STOREES1Z_S21_S21_EEEvvEEEEvNT_6ParamsE,"",@"SHT_CUDA_INFO"
	.sectionflags	@""
	.align	4


	//----- nvinfo : EIATTR_CUDA_API_VERSION
	.align		4
        /*0000*/ 	.byte	0x04, 0x37
        /*0002*/ 	.short	(.L_32 - .L_31)
.L_31:
        /*0004*/ 	.word	0x00000082


	//----- nvinfo : EIATTR_KPARAM_INFO
	.align		4
.L_32:
        /*0008*/ 	.byte	0x04, 0x17
        /*000a*/ 	.short	(.L_34 - .L_33)
.L_33:
        /*000c*/ 	.word	0x00000000
        /*0010*/ 	.short	0x0000
        /*0012*/ 	.short	0x0000
        /*0014*/ 	.byte	0x00, 0xf0, 0x01, 0x20


	//----- nvinfo : EIATTR_AT_ENTRY_FRAGMENTS
	.align		4
.L_34:
        /*0018*/ 	.byte	0x04, 0x4f
        /*001a*/ 	.short	(.L_36 - .L_35)


	//   ....[0]....
.L_35:
        /*001c*/ 	.word	0x00000006


	//----- nvinfo : EIATTR_RESERVED_SMEM_USED
	.align		4
.L_36:
        /*0020*/ 	.byte	0x01, 0x41
	.zero		2


	//----- nvinfo : EIATTR_SPARSE_MMA_MASK
	.align		4
        /*0024*/ 	.byte	0x03, 0x50
        /*0026*/ 	.short	0x0000


	//----- nvinfo : EIATTR_TCGEN05_1CTA_USED
	.align		4
        /*0028*/ 	.byte	0x01, 0x51
	.zero		2


	//----- nvinfo : EIATTR_MAXREG_COUNT
	.align		4
        /*002c*/ 	.byte	0x03, 0x1b
        /*002e*/ 	.short	0x00ff


	//----- nvinfo : EIATTR_NUM_BARRIERS
	.align		4
        /*0030*/ 	.byte	0x02, 0x4c
        /*0032*/ 	.byte	0x07
	.zero		1


	//----- nvinfo : EIATTR_EXTERNS
	.align		4
        /*0034*/ 	.byte	0x04, 0x0f
        /*0036*/ 	.short	(.L_38 - .L_37)


	//   ....[0]....
	.align		4
.L_37:
        /*0038*/ 	.word	index@(__assertfail)


	//----- nvinfo : EIATTR_MERCURY_ISA_VERSION
	.align		4
.L_38:
        /*003c*/ 	.byte	0x03, 0x5f
        /*003e*/ 	.short	0x0101


	//----- nvinfo : EIATTR_INT_WARP_WIDE_INSTR_OFFSETS
	.align		4
        /*0040*/ 	.byte	0x04, 0x31
        /*0042*/ 	.short	(.L_40 - .L_39)


	//   ....[0]....
.L_39:
        /*0044*/ 	.word	0x00003db0


	//   ....[1]....
        /*0048*/ 	.word	0x00003de0


	//   ....[2]....
        /*004c*/ 	.word	0x00003e00


	//   ....[3]....
        /*0050*/ 	.word	0x00004940


	//   ....[4]....
        /*0054*/ 	.word	0x000049b0


	//   ....[5]....
        /*0058*/ 	.word	0x00004a90


	//   ....[6]....
        /*005c*/ 	.word	0x00004b10


	//   ....[7]....
        /*0060*/ 	.word	0x00004c10


	//   ....[8]....
        /*0064*/ 	.word	0x00004c90


	//   ....[9]....
        /*0068*/ 	.word	0x00004d80


	//   ....[10]....
        /*006c*/ 	.word	0x00004e30


	//----- nvinfo : EIATTR_COOP_GROUP_MASK_REGIDS
	.align		4
.L_40:
        /*0070*/ 	.byte	0x04, 0x29
        /*0072*/ 	.short	(.L_42 - .L_41)


	//   ....[0]....
.L_41:
        /*0074*/ 	.word	0xffffffff


	//   ....[1]....
        /*0078*/ 	.word	0xffffffff


	//   ....[2]....
        /*007c*/ 	.word	0xffffffff


	//   ....[3]....
        /*0080*/ 	.word	0xffffffff


	//   ....[4]....
        /*0084*/ 	.word	0xffffffff


	//   ....[5]....
        /*0088*/ 	.word	0xffffffff


	//   ....[6]....
        /*008c*/ 	.word	0xffffffff


	//   ....[7]....
        /*0090*/ 	.word	0xffffffff


	//   ....[8]....
        /*0094*/ 	.word	0xffffffff


	//   ....[9]....
        /*0098*/ 	.word	0xffffffff


	//   ....[10]....
        /*009c*/ 	.word	0xffffffff


	//   ....[11]....
        /*00a0*/ 	.word	0xffffffff


	//   ....[12]....
        /*00a4*/ 	.word	0xffffffff


	//   ....[13]....
        /*00a8*/ 	.word	0xffffffff


	//----- nvinfo : EIATTR_COOP_GROUP_INSTR_OFFSETS
	.align		4
.L_42:
        /*00ac*/ 	.byte	0x04, 0x28
        /*00ae*/ 	.short	(.L_44 - .L_43)


	//   ....[0]....
.L_43:
        /*00b0*/ 	.word	0x00000080


	//   ....[1]....
        /*00b4*/ 	.word	0x000004f0


	//   ....[2]....
        /*00b8*/ 	.word	0x000006c0


	//   ....[3]....
        /*00bc*/ 	.word	0x00000860


	//   ....[4]....
        /*00c0*/ 	.word	0x00000960


	//   ....[5]....
        /*00c4*/ 	.word	0x00000ad0


	//   ....[6]....
        /*00c8*/ 	.word	0x00000c70


	//   ....[7]....
        /*00cc*/ 	.word	0x00000e20


	//   ....[8]....
        /*00d0*/ 	.word	0x00002050


	//   ....[9]....
        /*00d4*/ 	.word	0x00002fa0


	//   ....[10]....
        /*00d8*/ 	.word	0x000031b0


	//   ....[11]....
        /*00dc*/ 	.word	0x000031e0


	//   ....[12]....
        /*00e0*/ 	.word	0x00003c90


	//   ....[13]....
        /*00e4*/ 	.word	0x00003ec0


	//----- nvinfo : EIATTR_VRC_CTA_INIT_COUNT
	.align		4
.L_44:
        /*00e8*/ 	.byte	0x02, 0x4a
        /*00ea*/ 	.byte	0x80
	.zero		1


	//----- nvinfo : EIATTR_SYSCALL_OFFSETS
	.align		4
        /*00ec*/ 	.byte	0x04, 0x46
        /*00ee*/ 	.short	(.L_46 - .L_45)


	//   ....[0]....
.L_45:
        /*00f0*/ 	.word	0x00005ac0


	//   ....[1]....
        /*00f4*/ 	.word	0x00005c00


	//   ....[2]....
        /*00f8*/ 	.word	0x00006430


	//   ....[3]....
        /*00fc*/ 	.word	0x000071d0


	//   ....[4]....
        /*0100*/ 	.word	0x00007f20


	//   ....[5]....
        /*0104*/ 	.word	0x00008c90


	//----- nvinfo : EIATTR_MBARRIER_INSTR_OFFSETS
	.align		4
.L_46:
        /*0108*/ 	.byte	0x04, 0x39
        /*010a*/ 	.short	(.L_48 - .L_47)


	//   ....[0]....
.L_47:
        /*010c*/ 	.word	0x00000610
        /*0110*/ 	.word	0x000000ff
        /*0114*/ 	.word	0x00000000
        /*0118*/ 	.short	0x0100
        /*011a*/ 	.byte	0x04
	.zero		1


	//   ....[1]....
        /*011c*/ 	.word	0x00000620
        /*0120*/ 	.word	0x000000ff
        /*0124*/ 	.word	0x00000028
        /*0128*/ 	.short	0x0100
        /*012a*/ 	.byte	0x04
	.zero		1


	//   ....[2]....
        /*012c*/ 	.word	0x00000630
        /*0130*/ 	.word	0x000000ff
        /*0134*/ 	.word	0x00000008
        /*0138*/ 	.short	0x0100
        /*013a*/ 	.byte	0x04
	.zero		1


	//   ....[3]....
        /*013c*/ 	.word	0x00000640
        /*0140*/ 	.word	0x000000ff
        /*0144*/ 	.word	0x00000030
        /*0148*/ 	.short	0x0100
        /*014a*/ 	.byte	0x04
	.zero		1


	//   ....[4]....
        /*014c*/ 	.word	0x00000650
        /*0150*/ 	.word	0x000000ff
        /*0154*/ 	.word	0x00000010
        /*0158*/ 	.short	0x0100
        /*015a*/ 	.byte	0x04
	.zero		1


	//   ....[5]....
        /*015c*/ 	.word	0x00000660
        /*0160*/ 	.word	0x000000ff
        /*0164*/ 	.word	0x00000038
        /*0168*/ 	.short	0x0100
        /*016a*/ 	.byte	0x04
	.zero		1


	//   ....[6]....
        /*016c*/ 	.word	0x00000670
        /*0170*/ 	.word	0x000000ff
        /*0174*/ 	.word	0x00000018
        /*0178*/ 	.short	0x0100
        /*017a*/ 	.byte	0x04
	.zero		1


	//   ....[7]....
        /*017c*/ 	.word	0x00000680
        /*0180*/ 	.word	0x000000ff
        /*0184*/ 	.word	0x00000040
        /*0188*/ 	.short	0x0100
        /*018a*/ 	.byte	0x04
	.zero		1


	//   ....[8]....
        /*018c*/ 	.word	0x00000690
        /*0190*/ 	.word	0x000000ff
        /*0194*/ 	.word	0x00000020
        /*0198*/ 	.short	0x0100
        /*019a*/ 	.byte	0x04
	.zero		1


	//   ....[9]....
        /*019c*/ 	.word	0x000006a0
        /*01a0*/ 	.word	0x000000ff
        /*01a4*/ 	.word	0x00000048
        /*01a8*/ 	.short	0x0100
        /*01aa*/ 	.byte	0x04
	.zero		1


	//   ....[10]....
        /*01ac*/ 	.word	0x000007d0
        /*01b0*/ 	.word	0x000000ff
        /*01b4*/ 	.word	0x00000050
        /*01b8*/ 	.short	0x0100
        /*01ba*/ 	.byte	0x04
	.zero		1


	//   ....[11]....
        /*01bc*/ 	.word	0x000007e0
        /*01c0*/ 	.word	0x000000ff
        /*01c4*/ 	.word	0x00000070
        /*01c8*/ 	.short	0x0100
        /*01ca*/ 	.byte	0x04
	.zero		1


	//   ....[12]....
        /*01cc*/ 	.word	0x000007f0
        /*01d0*/ 	.word	0x000000ff
        /*01d4*/ 	.word	0x00000058
        /*01d8*/ 	.short	0x0100
        /*01da*/ 	.byte	0x04
	.zero		1


	//   ....[13]....
        /*01dc*/ 	.word	0x00000800
        /*01e0*/ 	.word	0x000000ff
        /*01e4*/ 	.word	0x00000078
        /*01e8*/ 	.short	0x0100
        /*01ea*/ 	.byte	0x04
	.zero		1


	//   ....[14]....
        /*01ec*/ 	.word	0x00000810
        /*01f0*/ 	.word	0x000000ff
        /*01f4*/ 	.word	0x00000060
        /*01f8*/ 	.short	0x0100
        /*01fa*/ 	.byte	0x04
	.zero		1


	//   ....[15]....
        /*01fc*/ 	.word	0x00000820
        /*0200*/ 	.word	0x000000ff
        /*0204*/ 	.word	0x00000080
        /*0208*/ 	.short	0x0100
        /*020a*/ 	.byte	0x04
	.zero		1


	//   ....[16]....
        /*020c*/ 	.word	0x00000830
        /*0210*/ 	.word	0x000000ff
        /*0214*/ 	.word	0x00000068
        /*0218*/ 	.short	0x0100
        /*021a*/ 	.byte	0x04
	.zero		1


	//   ....[17]....
        /*021c*/ 	.word	0x00000840
        /*0220*/ 	.word	0x000000ff
        /*0224*/ 	.word	0x00000088
        /*0228*/ 	.short	0x0100
        /*022a*/ 	.byte	0x04
	.zero		1


	//   ....[18]....
        /*022c*/ 	.word	0x00000930
        /*0230*/ 	.word	0x000000ff
        /*0234*/ 	.word	0x00000090
        /*0238*/ 	.short	0x0100
        /*023a*/ 	.byte	0x06
	.zero		1


	//   ....[19]....
        /*023c*/ 	.word	0x00000940
        /*0240*/ 	.word	0x000000ff
        /*0244*/ 	.word	0x00000098
        /*0248*/ 	.short	0x0100
        /*024a*/ 	.byte	0x06
	.zero		1


	//   ....[20]....
        /*024c*/ 	.word	0x00000a80
        /*0250*/ 	.word	0x000000ff
        /*0254*/ 	.word	0x000000a0
        /*0258*/ 	.short	0x0100
        /*025a*/ 	.byte	0x06
	.zero		1


	//   ....[21]....
        /*025c*/ 	.word	0x00000a90
        /*0260*/ 	.word	0x000000ff
        /*0264*/ 	.word	0x000000b0
        /*0268*/ 	.short	0x0100
        /*026a*/ 	.byte	0x06
	.zero		1


	//   ....[22]....
        /*026c*/ 	.word	0x00000aa0
        /*0270*/ 	.word	0x000000ff
        /*0274*/ 	.word	0x000000a8
        /*0278*/ 	.short	0x0100
        /*027a*/ 	.byte	0x06
	.zero		1


	//   ....[23]....
        /*027c*/ 	.word	0x00000ab0
        /*0280*/ 	.word	0x000000ff
        /*0284*/ 	.word	0x000000b8
        /*0288*/ 	.short	0x0100
        /*028a*/ 	.byte	0x06
	.zero		1


	//   ....[24]....
        /*028c*/ 	.word	0x00000be0
        /*0290*/ 	.word	0x000000ff
        /*0294*/ 	.word	0x000000c0
        /*0298*/ 	.short	0x0100
        /*029a*/ 	.byte	0x04
	.zero		1


	//   ....[25]....
        /*029c*/ 	.word	0x00000bf0
        /*02a0*/ 	.word	0x000000ff
        /*02a4*/ 	.word	0x000000e0
        /*02a8*/ 	.short	0x0100
        /*02aa*/ 	.byte	0x04
	.zero		1


	//   ....[26]....
        /*02ac*/ 	.word	0x00000c00
        /*02b0*/ 	.word	0x000000ff
        /*02b4*/ 	.word	0x000000c8
        /*02b8*/ 	.short	0x0100
        /*02ba*/ 	.byte	0x04
	.zero		1


	//   ....[27]....
        /*02bc*/ 	.word	0x00000c10
        /*02c0*/ 	.word	0x000000ff
        /*02c4*/ 	.word	0x000000e8
        /*02c8*/ 	.short	0x0100
        /*02ca*/ 	.byte	0x04
	.zero		1


	//   ....[28]....
        /*02cc*/ 	.word	0x00000c20
        /*02d0*/ 	.word	0x000000ff
        /*02d4*/ 	.word	0x000000d0
        /*02d8*/ 	.short	0x0100
        /*02da*/ 	.byte	0x04
	.zero		1


	//   ....[29]....
        /*02dc*/ 	.word	0x00000c30
        /*02e0*/ 	.word	0x000000ff
        /*02e4*/ 	.word	0x000000f0
        /*02e8*/ 	.short	0x0100
        /*02ea*/ 	.byte	0x04
	.zero		1


	//   ....[30]....
        /*02ec*/ 	.word	0x00000c40
        /*02f0*/ 	.word	0x000000ff
        /*02f4*/ 	.word	0x000000d8
        /*02f8*/ 	.short	0x0100
        /*02fa*/ 	.byte	0x04
	.zero		1


	//   ....[31]....
        /*02fc*/ 	.word	0x00000c50
        /*0300*/ 	.word	0x000000ff
        /*0304*/ 	.word	0x000000f8
        /*0308*/ 	.short	0x0100
        /*030a*/ 	.byte	0x04
	.zero		1


	//   ....[32]....
        /*030c*/ 	.word	0x00000d40
        /*0310*/ 	.word	0x000000ff
        /*0314*/ 	.word	0x00000100
        /*0318*/ 	.short	0x0100
        /*031a*/ 	.byte	0x04
	.zero		1


	//   ....[33]....
        /*031c*/ 	.word	0x00000d50
        /*0320*/ 	.word	0x000000ff
        /*0324*/ 	.word	0x00000110
        /*0328*/ 	.short	0x0100
        /*032a*/ 	.byte	0x04
	.zero		1


	//   ....[34]....
        /*032c*/ 	.word	0x00000d60
        /*0330*/ 	.word	0x000000ff
        /*0334*/ 	.word	0x00000108
        /*0338*/ 	.short	0x0100
        /*033a*/ 	.byte	0x04
	.zero		1


	//   ....[35]....
        /*033c*/ 	.word	0x00000d70
        /*0340*/ 	.word	0x000000ff
        /*0344*/ 	.word	0x00000118
        /*0348*/ 	.short	0x0100
        /*034a*/ 	.byte	0x04
	.zero		1


	//   ....[36]....
        /*034c*/ 	.word	0x000018d0
        /*0350*/ 	.word	0x00000000
        /*0354*/ 	.word	0x00000110
        /*0358*/ 	.short	0x010a
        /*035a*/ 	.byte	0xff
	.zero		1


	//   ....[37]....
        /*035c*/ 	.word	0x00001900
        /*0360*/ 	.word	0x00000000
        /*0364*/ 	.word	0x00000100
        /*0368*/ 	.short	0x0101
        /*036a*/ 	.byte	0xff
	.zero		1


	//   ....[38]....
        /*036c*/ 	.word	0x000019d0
        /*0370*/ 	.word	0x000000ff
        /*0374*/ 	.word	0x00000028
        /*0378*/ 	.short	0x010a
        /*037a*/ 	.byte	0x04
	.zero		1


	//   ....[39]....
        /*037c*/ 	.word	0x00001a50
        /*0380*/ 	.word	0x000000ff
        /*0384*/ 	.word	0x00000028
        /*0388*/ 	.short	0x010a
        /*038a*/ 	.byte	0x21
	.zero		1


	//   ....[40]....
        /*038c*/ 	.word	0x00001be0
        /*0390*/ 	.word	0x000000ff
        /*0394*/ 	.word	0x00000028
        /*0398*/ 	.short	0x010a
        /*039a*/ 	.byte	0x08
	.zero		1


	//   ....[41]....
        /*039c*/ 	.word	0x00001d00
        /*03a0*/ 	.word	0x000000ff
        /*03a4*/ 	.word	0x00000098
        /*03a8*/ 	.short	0x0101
        /*03aa*/ 	.byte	0x06
	.zero		1


	//   ....[42]....
        /*03ac*/ 	.word	0x00001d20
        /*03b0*/ 	.word	0x000000ff
        /*03b4*/ 	.word	0x00000028
        /*03b8*/ 	.short	0x010a
        /*03ba*/ 	.byte	0x04
	.zero		1


	//   ....[43]....
        /*03bc*/ 	.word	0x00001da0
        /*03c0*/ 	.word	0x000000ff
        /*03c4*/ 	.word	0x00000028
        /*03c8*/ 	.short	0x010a
        /*03ca*/ 	.byte	0x11
	.zero		1


	//   ....[44]....
        /*03cc*/ 	.word	0x00001f30
        /*03d0*/ 	.word	0x000000ff
        /*03d4*/ 	.word	0x00000028
        /*03d8*/ 	.short	0x010a
        /*03da*/ 	.byte	0x07
	.zero		1


	//   ....[45]....
        /*03dc*/ 	.word	0x00002080
        /*03e0*/ 	.word	0x00000003
        /*03e4*/ 	.word	0x000000a0
        /*03e8*/ 	.short	0x010a
        /*03ea*/ 	.byte	0xff
	.zero		1


	//   ....[46]....
        /*03ec*/ 	.word	0x000021d0
        /*03f0*/ 	.word	0x00000000
        /*03f4*/ 	.word	0x00000000
        /*03f8*/ 	.short	0x0101
        /*03fa*/ 	.byte	0xff
	.zero		1


	//   ....[47]....
        /*03fc*/ 	.word	0x00002790
        /*0400*/ 	.word	0x000000ff
        /*0404*/ 	.word	0x00000000
        /*0408*/ 	.short	0x010a
        /*040a*/ 	.byte	0x04
	.zero		1


	//   ....[48]....
        /*040c*/ 	.word	0x00002820
        /*0410*/ 	.word	0x000000ff
        /*0414*/ 	.word	0x00000000
        /*0418*/ 	.short	0x010a
        /*041a*/ 	.byte	0x05
	.zero		1


	//   ....[49]....
        /*041c*/ 	.word	0x000028b0
        /*0420*/ 	.word	0x000000ff
        /*0424*/ 	.word	0x00000000
        /*0428*/ 	.short	0x010a
        /*042a*/ 	.byte	0x05
	.zero		1


	//   ....[50]....
        /*042c*/ 	.word	0x00002940
        /*0430*/ 	.word	0x000000ff
        /*0434*/ 	.word	0x00000000
        /*0438*/ 	.short	0x010a
        /*043a*/ 	.byte	0x05
	.zero		1


	//   ....[51]....
        /*043c*/ 	.word	0x000029e0
        /*0440*/ 	.word	0x00000000
        /*0444*/ 	.word	0x00000000
        /*0448*/ 	.short	0x010a
        /*044a*/ 	.byte	0xff
	.zero		1


	//   ....[52]....
        /*044c*/ 	.word	0x00002b00
        /*0450*/ 	.word	0x00000002
        /*0454*/ 	.word	0x00000100
        /*0458*/ 	.short	0x010a
        /*045a*/ 	.byte	0xff
	.zero		1


	//   ....[53]....
        /*045c*/ 	.word	0x00002b70
        /*0460*/ 	.word	0x00000002
        /*0464*/ 	.word	0x00000000
        /*0468*/ 	.short	0x0101
        /*046a*/ 	.byte	0xff
	.zero		1


	//   ....[54]....
        /*046c*/ 	.word	0x00002b90
        /*0470*/ 	.word	0x000000ff
        /*0474*/ 	.word	0x000000b0
        /*0478*/ 	.short	0x010a
        /*047a*/ 	.byte	0x04
	.zero		1


	//   ....[55]....
        /*047c*/ 	.word	0x00002cb0
        /*0480*/ 	.word	0x00000002
        /*0484*/ 	.word	0x000000a0
        /*0488*/ 	.short	0x010a
        /*048a*/ 	.byte	0xff
	.zero		1


	//   ....[56]....
        /*048c*/ 	.word	0x00002db0
        /*0490*/ 	.word	0x00000002
        /*0494*/ 	.word	0x00000000
        /*0498*/ 	.short	0x0101
        /*049a*/ 	.byte	0xff
	.zero		1


	//   ....[57]....
        /*049c*/ 	.word	0x00002e40
        /*04a0*/ 	.word	0x000000ff
        /*04a4*/ 	.word	0x000000b0
        /*04a8*/ 	.short	0x0106
        /*04aa*/ 	.byte	0x04
	.zero		1


	//   ....[58]....
        /*04ac*/ 	.word	0x00002e60
        /*04b0*/ 	.word	0x000000ff
        /*04b4*/ 	.word	0x000000b0
        /*04b8*/ 	.short	0x010a
        /*04ba*/ 	.byte	0x04
	.zero		1


	//   ....[59]....
        /*04bc*/ 	.word	0x00002ef0
        /*04c0*/ 	.word	0x000000ff
        /*04c4*/ 	.word	0x000000b0
        /*04c8*/ 	.short	0x0106
        /*04ca*/ 	.byte	0x07
	.zero		1


	//   ....[60]....
        /*04cc*/ 	.word	0x00002f30
        /*04d0*/ 	.word	0x00000000
        /*04d4*/ 	.word	0x000000b0
        /*04d8*/ 	.short	0x010a
        /*04da*/ 	.byte	0xff
	.zero		1


	//   ....[61]....
        /*04dc*/ 	.word	0x00003480
        /*04e0*/ 	.word	0x00000000
        /*04e4*/ 	.word	0x000000a0
        /*04e8*/ 	.short	0x010a
        /*04ea*/ 	.byte	0xff
	.zero		1


	//   ....[62]....
        /*04ec*/ 	.word	0x00003580
        /*04f0*/ 	.word	0x00000003
        /*04f4*/ 	.word	0x00000000
        /*04f8*/ 	.short	0x0101
        /*04fa*/ 	.byte	0xff
	.zero		1


	//   ....[63]....
        /*04fc*/ 	.word	0x00003590
        /*0500*/ 	.word	0x000000ff
        /*0504*/ 	.word	0x00000000
        /*0508*/ 	.short	0x010a
        /*050a*/ 	.byte	0x04
	.zero		1


	//   ....[64]....
        /*050c*/ 	.word	0x00003610
        /*0510*/ 	.word	0x000000ff
        /*0514*/ 	.word	0x000000e0
        /*0518*/ 	.short	0x010a
        /*051a*/ 	.byte	0x1f
	.zero		1


	//   ....[65]....
        /*051c*/ 	.word	0x000036f0
        /*0520*/ 	.word	0x000000ff
        /*0524*/ 	.word	0x00000000
        /*0528*/ 	.short	0x010a
        /*052a*/ 	.byte	0x05
	.zero		1


	//   ....[66]....
        /*052c*/ 	.word	0x00003830
        /*0530*/ 	.word	0x000000ff
        /*0534*/ 	.word	0x00000000
        /*0538*/ 	.short	0x010a
        /*053a*/ 	.byte	0x04
	.zero		1


	//   ....[67]....
        /*053c*/ 	.word	0x00003ac0
        /*0540*/ 	.word	0x000000ff
        /*0544*/ 	.word	0x00000000
        /*0548*/ 	.short	0x010a
        /*054a*/ 	.byte	0x04
	.zero		1


	//   ....[68]....
        /*054c*/ 	.word	0x00003b50
        /*0550*/ 	.word	0x000000ff
        /*0554*/ 	.word	0x00000000
        /*0558*/ 	.short	0x010a
        /*055a*/ 	.byte	0x05
	.zero		1


	//   ....[69]....
        /*055c*/ 	.word	0x00003be0
        /*0560*/ 	.word	0x000000ff
        /*0564*/ 	.word	0x00000000
        /*0568*/ 	.short	0x010a
        /*056a*/ 	.byte	0x05
	.zero		1


	//   ....[70]....
        /*056c*/ 	.word	0x00003c70
        /*0570*/ 	.word	0x000000ff
        /*0574*/ 	.word	0x00000000
        /*0578*/ 	.short	0x010a
        /*057a*/ 	.byte	0x04
	.zero		1


	//   ....[71]....
        /*057c*/ 	.word	0x00004140
        /*0580*/ 	.word	0x0000000c
        /*0584*/ 	.word	0x000000a0
        /*0588*/ 	.short	0x010a
        /*058a*/ 	.byte	0xff
	.zero		1


	//   ....[72]....
        /*058c*/ 	.word	0x000042b0
        /*0590*/ 	.word	0x00000000
        /*0594*/ 	.word	0x00000000
        /*0598*/ 	.short	0x0101
        /*059a*/ 	.byte	0xff
	.zero		1


	//   ....[73]....
        /*059c*/ 	.word	0x00004740
        /*05a0*/ 	.word	0x000000ff
        /*05a4*/ 	.word	0x00000098
        /*05a8*/ 	.short	0x010a
        /*05aa*/ 	.byte	0x15
	.zero		1


	//   ....[74]....
        /*05ac*/ 	.word	0x000048c0
        /*05b0*/ 	.word	0x000000ff
        /*05b4*/ 	.word	0x00000070
        /*05b8*/ 	.short	0x010a
        /*05ba*/ 	.byte	0x15
	.zero		1


	//   ....[75]....
        /*05bc*/ 	.word	0x00004a40
        /*05c0*/ 	.word	0x000000ff
        /*05c4*/ 	.word	0x00000050
        /*05c8*/ 	.short	0x010b
        /*05ca*/ 	.byte	0x15
	.zero		1


	//   ....[76]....
        /*05cc*/ 	.word	0x00004a50
        /*05d0*/ 	.word	0x000000ff
        /*05d4*/ 	.word	0x00000000
        /*05d8*/ 	.short	0x0101
        /*05da*/ 	.byte	0x06
	.zero		1


	//   ....[77]....
        /*05dc*/ 	.word	0x00004a60
        /*05e0*/ 	.word	0x000000ff
        /*05e4*/ 	.word	0x00000078
        /*05e8*/ 	.short	0x010a
        /*05ea*/ 	.byte	0x15
	.zero		1


	//   ....[78]....
        /*05ec*/ 	.word	0x00004bc0
        /*05f0*/ 	.word	0x000000ff
        /*05f4*/ 	.word	0x00000058
        /*05f8*/ 	.short	0x010b
        /*05fa*/ 	.byte	0x15
	.zero		1


	//   ....[79]....
        /*05fc*/ 	.word	0x00004bd0
        /*0600*/ 	.word	0x000000ff
        /*0604*/ 	.word	0x00000000
        /*0608*/ 	.short	0x0101
        /*060a*/ 	.byte	0x06
	.zero		1


	//   ....[80]....
        /*060c*/ 	.word	0x00004be0
        /*0610*/ 	.word	0x000000ff
        /*0614*/ 	.word	0x00000080
        /*0618*/ 	.short	0x010a
        /*061a*/ 	.byte	0x15
	.zero		1


	//   ....[81]....
        /*061c*/ 	.word	0x00004d30
        /*0620*/ 	.word	0x000000ff
        /*0624*/ 	.word	0x00000060
        /*0628*/ 	.short	0x010b
        /*062a*/ 	.byte	0x15
	.zero		1


	//   ....[82]....
        /*062c*/ 	.word	0x00004d40
        /*0630*/ 	.word	0x000000ff
        /*0634*/ 	.word	0x00000000
        /*0638*/ 	.short	0x0101
        /*063a*/ 	.byte	0x06
	.zero		1


	//   ....[83]....
        /*063c*/ 	.word	0x00004d50
        /*0640*/ 	.word	0x000000ff
        /*0644*/ 	.word	0x00000088
        /*0648*/ 	.short	0x010a
        /*064a*/ 	.byte	0x15
	.zero		1


	//   ....[84]....
        /*064c*/ 	.word	0x00004f50
        /*0650*/ 	.word	0x000000ff
        /*0654*/ 	.word	0x00000068
        /*0658*/ 	.short	0x010b
        /*065a*/ 	.byte	0x15
	.zero		1


	//   ....[85]....
        /*065c*/ 	.word	0x00004f60
        /*0660*/ 	.word	0x000000ff
        /*0664*/ 	.word	0x00000000
        /*0668*/ 	.short	0x0101
        /*066a*/ 	.byte	0x25
	.zero		1


	//   ....[86]....
        /*066c*/ 	.word	0x00004f90
        /*0670*/ 	.word	0x000000ff
        /*0674*/ 	.word	0x00000070
        /*0678*/ 	.short	0x010a
        /*067a*/ 	.byte	0x15
	.zero		1


	//   ....[87]....
        /*067c*/ 	.word	0x00004fb0
        /*0680*/ 	.word	0x000000ff
        /*0684*/ 	.word	0x00000078
        /*0688*/ 	.short	0x010a
        /*068a*/ 	.byte	0x15
	.zero		1


	//   ....[88]....
        /*068c*/ 	.word	0x00004fd0
        /*0690*/ 	.word	0x000000ff
        /*0694*/ 	.word	0x00000080
        /*0698*/ 	.short	0x010a
        /*069a*/ 	.byte	0x15
	.zero		1


	//   ....[89]....
        /*069c*/ 	.word	0x00005010
        /*06a0*/ 	.word	0x00000000
        /*06a4*/ 	.word	0x00000088
        /*06a8*/ 	.short	0x010a
        /*06aa*/ 	.byte	0xff
	.zero		1


	//   ....[90]....
        /*06ac*/ 	.word	0x00005350
        /*06b0*/ 	.word	0x00000003
        /*06b4*/ 	.word	0x000000a0
        /*06b8*/ 	.short	0x010a
        /*06ba*/ 	.byte	0xff
	.zero		1


	//   ....[91]....
        /*06bc*/ 	.word	0x000054d0
        /*06c0*/ 	.word	0x00000000
        /*06c4*/ 	.word	0x00000000
        /*06c8*/ 	.short	0x0101
        /*06ca*/ 	.byte	0xff
	.zero		1


	//   ....[92]....
        /*06cc*/ 	.word	0x00005ff0
        /*06d0*/ 	.word	0x00000002
        /*06d4*/ 	.word	0x00000050
        /*06d8*/ 	.short	0x010a
        /*06da*/ 	.byte	0xff
	.zero		1


	//   ....[93]....
        /*06dc*/ 	.word	0x00006030
        /*06e0*/ 	.word	0x00000034
        /*06e4*/ 	.word	0x000000c0
        /*06e8*/ 	.short	0x010a
        /*06ea*/ 	.byte	0xff
	.zero		1


	//   ....[94]....
        /*06ec*/ 	.word	0x00006170
        /*06f0*/ 	.word	0x00000002
        /*06f4*/ 	.word	0x00000050
        /*06f8*/ 	.short	0x010a
        /*06fa*/ 	.byte	0xff
	.zero		1


	//   ....[95]....
        /*06fc*/ 	.word	0x00006290
        /*0700*/ 	.word	0x00000000
        /*0704*/ 	.word	0x00000000
        /*0708*/ 	.short	0x0101
        /*070a*/ 	.byte	0xff
	.zero		1


	//   ....[96]....
        /*070c*/ 	.word	0x00006310
        /*0710*/ 	.word	0x00000034
        /*0714*/ 	.word	0x000000c0
        /*0718*/ 	.short	0x010a
        /*071a*/ 	.byte	0xff
	.zero		1


	//   ....[97]....
        /*071c*/ 	.word	0x00006e80
        /*0720*/ 	.word	0x00000000
        /*0724*/ 	.word	0x00000050
        /*0728*/ 	.short	0x010a
        /*072a*/ 	.byte	0xff
	.zero		1


	//   ....[98]....
        /*072c*/ 	.word	0x00006f30
        /*0730*/ 	.word	0x00000000
        /*0734*/ 	.word	0x00000050
        /*0738*/ 	.short	0x010a
        /*073a*/ 	.byte	0xff
	.zero		1


	//   ....[99]....
        /*073c*/ 	.word	0x00007050
        /*0740*/ 	.word	0x00000000
        /*0744*/ 	.word	0x00000000
        /*0748*/ 	.short	0x0101
        /*074a*/ 	.byte	0xff
	.zero		1


	//   ....[100]....
        /*074c*/ 	.word	0x00007bc0
        /*0750*/ 	.word	0x00000000
        /*0754*/ 	.word	0x00000050
        /*0758*/ 	.short	0x010a
        /*075a*/ 	.byte	0xff
	.zero		1


	//   ....[101]....
        /*075c*/ 	.word	0x00007c70
        /*0760*/ 	.word	0x00000000
        /*0764*/ 	.word	0x00000050
        /*0768*/ 	.short	0x010a
        /*076a*/ 	.byte	0xff
	.zero		1


	//   ....[102]....
        /*076c*/ 	.word	0x00007da0
        /*0770*/ 	.word	0x00000000
        /*0774*/ 	.word	0x00000000
        /*0778*/ 	.short	0x0101
        /*077a*/ 	.byte	0xff
	.zero		1


	//   ....[103]....
        /*077c*/ 	.word	0x00008940
        /*0780*/ 	.word	0x00000000
        /*0784*/ 	.word	0x00000050
        /*0788*/ 	.short	0x010a
        /*078a*/ 	.byte	0xff
	.zero		1


	//   ....[104]....
        /*078c*/ 	.word	0x000089f0
        /*0790*/ 	.word	0x00000000
        /*0794*/ 	.word	0x00000050
        /*0798*/ 	.short	0x010a
        /*079a*/ 	.byte	0xff
	.zero		1


	//   ....[105]....
        /*079c*/ 	.word	0x00008b10
        /*07a0*/ 	.word	0x00000000
        /*07a4*/ 	.word	0x00000000
        /*07a8*/ 	.short	0x0101
        /*07aa*/ 	.byte	0xff
	.zero		1


	//   ....[106]....
        /*07ac*/ 	.word	0x00008f20
        /*07b0*/ 	.word	0x000000ff
        /*07b4*/ 	.word	0x00000000
        /*07b8*/ 	.short	0x0101
        /*07ba*/ 	.byte	0x04
	.zero		1


	//   ....[107]....
        /*07bc*/ 	.word	0x00009820
        /*07c0*/ 	.word	0x00000000
        /*07c4*/ 	.word	0x00000110
        /*07c8*/ 	.short	0x010a
        /*07ca*/ 	.byte	0xff
	.zero		1


	//   ....[108]....
        /*07cc*/ 	.word	0x00009880
        /*07d0*/ 	.word	0x00000000
        /*07d4*/ 	.word	0x00000028
        /*07d8*/ 	.short	0x010a
        /*07da*/ 	.byte	0xff
	.zero		1


	//   ....[109]....
        /*07dc*/ 	.word	0x000098e0
        /*07e0*/ 	.word	0x00000000
        /*07e4*/ 	.word	0x00000028
        /*07e8*/ 	.short	0x010a
        /*07ea*/ 	.byte	0xff
	.zero		1


	//   ....[110]....
        /*07ec*/ 	.word	0x00009930
        /*07f0*/ 	.word	0x00000003
        /*07f4*/ 	.word	0x000000a0
        /*07f8*/ 	.short	0x010a
        /*07fa*/ 	.byte	0xff
	.zero		1


	//   ....[111]....
        /*07fc*/ 	.word	0x00009990
        /*0800*/ 	.word	0x00000000
        /*0804*/ 	.word	0x00000000
        /*0808*/ 	.short	0x010a
        /*080a*/ 	.byte	0xff
	.zero		1


	//   ....[112]....
        /*080c*/ 	.word	0x000099f0
        /*0810*/ 	.word	0x00000000
        /*0814*/ 	.word	0x00000000
        /*0818*/ 	.short	0x010a
        /*081a*/ 	.byte	0xff
	.zero		1


	//   ....[113]....
        /*081c*/ 	.word	0x00009a50
        /*0820*/ 	.word	0x00000000
        /*0824*/ 	.word	0x00000000
        /*0828*/ 	.short	0x010a
        /*082a*/ 	.byte	0xff
	.zero		1


	//   ....[114]....
        /*082c*/ 	.word	0x00009ab0
        /*0830*/ 	.word	0x00000000
        /*0834*/ 	.word	0x00000000
        /*0838*/ 	.short	0x010a
        /*083a*/ 	.byte	0xff
	.zero		1


	//   ....[115]....
        /*083c*/ 	.word	0x00009b00
        /*0840*/ 	.word	0x00000002
        /*0844*/ 	.word	0x00000100
        /*0848*/ 	.short	0x010a
        /*084a*/ 	.byte	0xff
	.zero		1


	//   ....[116]....
        /*084c*/ 	.word	0x00009b60
        /*0850*/ 	.word	0x00000002
        /*0854*/ 	.word	0x000000b0
        /*0858*/ 	.short	0x010a
        /*085a*/ 	.byte	0xff
	.zero		1


	//   ....[117]....
        /*085c*/ 	.word	0x00009bb0
        /*0860*/ 	.word	0x00000002
        /*0864*/ 	.word	0x000000a0
        /*0868*/ 	.short	0x010a
        /*086a*/ 	.byte	0xff
	.zero		1


	//   ....[118]....
        /*086c*/ 	.word	0x00009c10
        /*0870*/ 	.word	0x00000000
        /*0874*/ 	.word	0x000000b0
        /*0878*/ 	.short	0x010a
        /*087a*/ 	.byte	0xff
	.zero		1


	//   ....[119]....
        /*087c*/ 	.word	0x00009c60
        /*0880*/ 	.word	0x00000000
        /*0884*/ 	.word	0x000000a0
        /*0888*/ 	.short	0x010a
        /*088a*/ 	.byte	0xff
	.zero		1


	//   ....[120]....
        /*088c*/ 	.word	0x00009cc0
        /*0890*/ 	.word	0x00000002
        /*0894*/ 	.word	0x000000e0
        /*0898*/ 	.short	0x010a
        /*089a*/ 	.byte	0xff
	.zero		1


	//   ....[121]....
        /*089c*/ 	.word	0x00009d20
        /*08a0*/ 	.word	0x00000000
        /*08a4*/ 	.word	0x00000000
        /*08a8*/ 	.short	0x010a
        /*08aa*/ 	.byte	0xff
	.zero		1


	//   ....[122]....
        /*08ac*/ 	.word	0x00009d80
        /*08b0*/ 	.word	0x00000000
        /*08b4*/ 	.word	0x00000000
        /*08b8*/ 	.short	0x010a
        /*08ba*/ 	.byte	0xff
	.zero		1


	//   ....[123]....
        /*08bc*/ 	.word	0x00009de0
        /*08c0*/ 	.word	0x00000000
        /*08c4*/ 	.word	0x00000000
        /*08c8*/ 	.short	0x010a
        /*08ca*/ 	.byte	0xff
	.zero		1


	//   ....[124]....
        /*08cc*/ 	.word	0x00009e40
        /*08d0*/ 	.word	0x00000000
        /*08d4*/ 	.word	0x00000000
        /*08d8*/ 	.short	0x010a
        /*08da*/ 	.byte	0xff
	.zero		1


	//   ....[125]....
        /*08dc*/ 	.word	0x00009ea0
        /*08e0*/ 	.word	0x00000000
        /*08e4*/ 	.word	0x00000000
        /*08e8*/ 	.short	0x010a
        /*08ea*/ 	.byte	0xff
	.zero		1


	//   ....[126]....
        /*08ec*/ 	.word	0x00009ef0
        /*08f0*/ 	.word	0x0000000c
        /*08f4*/ 	.word	0x000000a0
        /*08f8*/ 	.short	0x010a
        /*08fa*/ 	.byte	0xff
	.zero		1


	//   ....[127]....
        /*08fc*/ 	.word	0x00009f50
        /*0900*/ 	.word	0x00000000
        /*0904*/ 	.word	0x00000098
        /*0908*/ 	.short	0x010a
        /*090a*/ 	.byte	0xff
	.zero		1


	//   ....[128]....
        /*090c*/ 	.word	0x00009fb0
        /*0910*/ 	.word	0x00000000
        /*0914*/ 	.word	0x00000070
        /*0918*/ 	.short	0x010a
        /*091a*/ 	.byte	0xff
	.zero		1


	//   ....[129]....
        /*091c*/ 	.word	0x0000a010
        /*0920*/ 	.word	0x00000000
        /*0924*/ 	.word	0x00000078
        /*0928*/ 	.short	0x010a
        /*092a*/ 	.byte	0xff
	.zero		1


	//   ....[130]....
        /*092c*/ 	.word	0x0000a070
        /*0930*/ 	.word	0x00000000
        /*0934*/ 	.word	0x00000080
        /*0938*/ 	.short	0x010a
        /*093a*/ 	.byte	0xff
	.zero		1


	//   ....[131]....
        /*093c*/ 	.word	0x0000a0d0
        /*0940*/ 	.word	0x00000000
        /*0944*/ 	.word	0x00000088
        /*0948*/ 	.short	0x010a
        /*094a*/ 	.byte	0xff
	.zero		1


	//   ....[132]....
        /*094c*/ 	.word	0x0000a130
        /*0950*/ 	.word	0x00000000
        /*0954*/ 	.word	0x00000070
        /*0958*/ 	.short	0x010a
        /*095a*/ 	.byte	0xff
	.zero		1


	//   ....[133]....
        /*095c*/ 	.word	0x0000a190
        /*0960*/ 	.word	0x00000000
        /*0964*/ 	.word	0x00000078
        /*0968*/ 	.short	0x010a
        /*096a*/ 	.byte	0xff
	.zero		1


	//   ....[134]....
        /*096c*/ 	.word	0x0000a1f0
        /*0970*/ 	.word	0x00000000
        /*0974*/ 	.word	0x00000080
        /*0978*/ 	.short	0x010a
        /*097a*/ 	.byte	0xff
	.zero		1


	//   ....[135]....
        /*097c*/ 	.word	0x0000a240
        /*0980*/ 	.word	0x00000003
        /*0984*/ 	.word	0x000000a0
        /*0988*/ 	.short	0x010a
        /*098a*/ 	.byte	0xff
	.zero		1


	//   ....[136]....
        /*098c*/ 	.word	0x0000a290
        /*0990*/ 	.word	0x00000002
        /*0994*/ 	.word	0x00000050
        /*0998*/ 	.short	0x010a
        /*099a*/ 	.byte	0xff
	.zero		1


	//   ....[137]....
        /*099c*/ 	.word	0x0000a2e0
        /*09a0*/ 	.word	0x00000034
        /*09a4*/ 	.word	0x000000c0
        /*09a8*/ 	.short	0x010a
        /*09aa*/ 	.byte	0xff
	.zero		1


	//   ....[138]....
        /*09ac*/ 	.word	0x0000a330
        /*09b0*/ 	.word	0x00000000
        /*09b4*/ 	.word	0x00000050
        /*09b8*/ 	.short	0x010a
        /*09ba*/ 	.byte	0xff
	.zero		1


	//   ....[139]....
        /*09bc*/ 	.word	0x0000a380
        /*09c0*/ 	.word	0x00000000
        /*09c4*/ 	.word	0x00000050
        /*09c8*/ 	.short	0x010a
        /*09ca*/ 	.byte	0xff
	.zero		1


	//   ....[140]....
        /*09cc*/ 	.word	0x0000a3d0
        /*09d0*/ 	.word	0x00000000
        /*09d4*/ 	.word	0x00000050
        /*09d8*/ 	.short	0x010a
        /*09da*/ 	.byte	0xff
	.zero		1


	//----- nvinfo : EIATTR_NUM_MBARRIERS
	.align		4
.L_48:
        /*09dc*/ 	.byte	0x03, 0x38
        /*09de*/ 	.short	0x0024


	//----- nvinfo : EIATTR_EXIT_INSTR_OFFSETS
	.align		4
        /*09e0*/ 	.byte	0x04, 0x1c
        /*09e2*/ 	.short	(.L_50 - .L_49)


	//   ....[0]....
.L_49:
        /*09e4*/ 	.word	0x00002a10


	//   ....[1]....
        /*09e8*/ 	.word	0x00002f00


	//   ....[2]....
        /*09ec*/ 	.word	0x00002f60


	//   ....[3]....
        /*09f0*/ 	.word	0x00003ed0


	//   ....[4]....
        /*09f4*/ 	.word	0x00005040


	//   ....[5]....
        /*09f8*/ 	.word	0x00005080


	//   ....[6]....
        /*09fc*/ 	.word	0x00009810


	//----- nvinfo : EIATTR_MAX_THREADS
	.align		4
.L_50:
        /*0a00*/ 	.byte	0x04, 0x05
        /*0a02*/ 	.short	(.L_52 - .L_51)
.L_51:
        /*0a04*/ 	.word	0x00000100
        /*0a08*/ 	.word	0x00000001
        /*0a0c*/ 	.word	0x00000001


	//----- nvinfo : EIATTR_CRS_STACK_SIZE
	.align		4
.L_52:
        /*0a10*/ 	.byte	0x04, 0x1e
        /*0a12*/ 	.short	(.L_54 - .L_53)
.L_53:
        /*0a14*/ 	.word	0x00000000


	//----- nvinfo : EIATTR_CBANK_PARAM_SIZE
	.align		4
.L_54:
        /*0a18*/ 	.byte	0x03, 0x19
        /*0a1a*/ 	.short	0x0800


	//----- nvinfo : EIATTR_PARAM_CBANK
	.align		4
        /*0a1c*/ 	.byte	0x04, 0x0a
        /*0a1e*/ 	.short	(.L_56 - .L_55)
	.align		4
.L_55:
        /*0a20*/ 	.word	index@(.nv.constant0._ZN7cutlass13device_kernelINS_4gemm6kernel13GemmUniversalIN4cute5tupleIJiiiiEEENS1_10collective13CollectiveMmaINS1_35MainloopSm100TmaUmmaWarpSpecializedILi5ELi2ELi4ENS5_IJNS4_1CILi1EEENSA_ILi2EEESB_EEEEENS5_IJNSA_ILi64EEENSA_ILi256EEENSA_ILi128EEEEEEaNS5_IJlSB_lEEEaSJ_NS4_8TiledMMAINS4_8MMA_AtomIJNS4_15SM100_MMA_S8_SSIaaiLi64ELi256ELNS4_4UMMA5MajorE0ELSO_0ELNSN_8SaturateE0EEEEEENS4_6LayoutINS5_IJSB_SB_SB_EEENS5_IJNSA_ILi0EEESU_SU_EEEEENS5_IJNS4_10UnderscoreESX_SX_EEEEENS4_23SM90_TMA_LOAD_MULTICASTENS4_14ComposedLayoutINS4_7SwizzleILi3ELi4ELi3EEENS4_18smem_ptr_flag_bitsILi8EEENSS_INS5_IJNSA_ILi8EEESH_EEENS5_IJSH_SB_EEEEEEEvNS4_8identityENS4_13SM90_TMA_LOADES1A_vS1B_EENS_8epilogue10collective18CollectiveEpilogueINS1E_23Sm100TmaWarpSpecializedILi4ELi2ELi32ELb0ELb0EEEJSI_NS5_IJNSS_ISF_SB_EES1J_EEEaSJ_aSJ_NS1E_6fusion15FusionCallbacksIS1I_NS1L_17LinearCombinationIaiaiLNS_15FloatRoundStyleE2EEESI_S1K_JEEENS4_5SM1004TMEM4LOAD26SM100_TMEM_LOAD_16dp32b32xES1C_NS11_INS12_ILi2ELi4ELi3EEES15_NSS_INS5_IJS16_SF_EEENS5_IJSF_SB_EEEEEEENS4_39AutoVectorizingCopyWithAssumedAlignmentILi128EEENS4_14SM90_TMA_STOREES1Z_S21_S21_EEEvvEEEEvNT_6ParamsE)
        /*0a24*/ 	.short	0x0380
        /*0a26*/ 	.short	0x0800


	//----- nvinfo : EIATTR_SW_WAR
	.align		4
.L_56:
        /*0a28*/ 	.byte	0x04, 0x36
        /*0a2a*/ 	.short	(.L_58 - .L_57)
.L_57:
        /*0a2c*/ 	.word	0x00000008
.L_58:


//--------------------- .nv.callgraph             --------------------------
	.section	.nv.callgraph,"",@"SHT_CUDA_CALLGRAPH"
	.align	4
	.sectionentsize	8
	.align		4
        /*0000*/ 	.word	0x00000000
	.align		4
        /*0004*/ 	.word	0xffffffff
	.align		4
        /*0008*/ 	.word	index@(_ZN7cutlass13device_kernelINS_4gemm6kernel13GemmUniversalIN4cute5tupleIJiiiiEEENS1_10collective13CollectiveMmaINS1_35MainloopSm100TmaUmmaWarpSpecializedILi5ELi2ELi4ENS5_IJNS4_1CILi1EEENSA_ILi2EEESB_EEEEENS5_IJNSA_ILi64EEENSA_ILi256EEENSA_ILi128EEEEEEaNS5_IJlSB_lEEEaSJ_NS4_8TiledMMAINS4_8MMA_AtomIJNS4_15SM100_MMA_S8_SSIaaiLi64ELi256ELNS4_4UMMA5MajorE0ELSO_0ELNSN_8SaturateE0EEEEEENS4_6LayoutINS5_IJSB_SB_SB_EEENS5_IJNSA_ILi0EEESU_SU_EEEEENS5_IJNS4_10UnderscoreESX_SX_EEEEENS4_23SM90_TMA_LOAD_MULTICASTENS4_14ComposedLayoutINS4_7SwizzleILi3ELi4ELi3EEENS4_18smem_ptr_flag_bitsILi8EEENSS_INS5_IJNSA_ILi8EEESH_EEENS5_IJSH_SB_EEEEEEEvNS4_8identityENS4_13SM90_TMA_LOADES1A_vS1B_EENS_8epilogue10collective18CollectiveEpilogueINS1E_23Sm100TmaWarpSpecializedILi4ELi2ELi32ELb0ELb0EEEJSI_NS5_IJNSS_ISF_SB_EES1J_EEEaSJ_aSJ_NS1E_6fusion15FusionCallbacksIS1I_NS1L_17LinearCombinationIaiaiLNS_15FloatRoundStyleE2EEESI_S1K_JEEENS4_5SM1004TMEM4LOAD26SM100_TMEM_LOAD_16dp32b32xES1C_NS11_INS12_ILi2ELi4ELi3EEES15_NSS_INS5_IJS16_SF_EEENS5_IJSF_SB_EEEEEEENS4_39AutoVectorizingCopyWithAssumedAlignmentILi128EEENS4_14SM90_TMA_STOREES1Z_S21_S21_EEEvvEEEEvNT_6ParamsE)
	.align		4
        /*000c*/ 	.word	index@(__assertfail)
	.align		4
        /*0010*/ 	.word	0x00000000
	.align		4
        /*0014*/ 	.word	0xfffffffe
	.align		4
        /*0018*/ 	.word	0x00000000
	.align		4
        /*001c*/ 	.word	0xfffffffd
	.align		4
        /*0020*/ 	.word	0x00000000
	.align		4
        /*0024*/ 	.word	0xfffffffc


//--------------------- .nv.constant4             --------------------------
	.section	.nv.constant4,"a",@progbits
	.align	8
	.align		8
.nv.constant4:
        /*0000*/ 	.dword	__assertfail
	.align		8
        /*0008*/ 	.dword	__unnamed_1
	.align		8
        /*0010*/ 	.dword	__unnamed_2
	.align		8
        /*0018*/ 	.dword	__unnamed_3
	.align		8
        /*0020*/ 	.dword	_ZN39_INTERNAL_94e26356_4_k_cu_b9596486_92674cuda3std3__45__cpo5beginE
	.align		8
        /*0028*/ 	.dword	_ZN39_INTERNAL_94e26356_4_k_cu_b9596486_92674cuda3std3__45__cpo3endE
	.align		8
        /*0030*/ 	.dword	_ZN39_INTERNAL_94e26356_4_k_cu_b9596486_92674cuda3std3__45__cpo6cbeginE
	.align		8
        /*0038*/ 	.dword	_ZN39_INTERNAL_94e26356_4_k_cu_b9596486_92674cuda3std3__45__cpo4cendE
	.align		8
        /*0040*/ 	.dword	_ZN39_INTERNAL_94e26356_4_k_cu_b9596486_92674cuda3std3__441_GLOBAL__N__94e26356_4_k_cu_b9596486_92676ignoreE
	.align		8
        /*0048*/ 	.dword	_ZN39_INTERNAL_94e26356_4_k_cu_b9596486_92674cuda3std3__419piecewise_constructE
	.align		8
        /*0050*/ 	.dword	_ZN39_INTERNAL_94e26356_4_k_cu_b9596486_92674cuda3std3__48in_placeE
	.align		8
        /*0058*/ 	.dword	_ZN39_INTERNAL_94e26356_4_k_cu_b9596486_92674cuda3std6ranges3__45__cpo4swapE
	.align		8
        /*0060*/ 	.dword	_ZN39_INTERNAL_94e26356_4_k_cu_b9596486_92674cuda3std6ranges3__45__cpo9iter_moveE
	.align		8
        /*0068*/ 	.dword	_ZN39_INTERNAL_94e26356_4_k_cu_b9596486_92674cute7productE
	.align		8
        /*0070*/ 	.dword	_ZN39_INTERNAL_94e26356_4_k_cu_b9596486_92674cute1_E
	.align		8
        /*0078*/ 	.dword	$str$25
	.align		8
        /*0080*/ 	.dword	$str$26
	.align		8
        /*0088*/ 	.dword	$str$27
	.align		8
        /*0090*/ 	.dword	$str$28


//--------------------- .text._ZN7cutlass13device_kernelINS_4gemm6kernel13GemmUniversalIN4cute5tupleIJiiiiEEENS1_10collective13CollectiveMmaINS1_35MainloopSm100TmaUmmaWarpSpecializedILi5ELi2ELi4ENS5_IJNS4_1CILi1EEENSA_ILi2EEESB_EEEEENS5_IJNSA_ILi64EEENSA_ILi256EEENSA_ILi128EEEEEEaNS5_IJlSB_lEEEaSJ_NS4_8TiledMMAINS4_8MMA_AtomIJNS4_15SM100_MMA_S8_SSIaaiLi64ELi256ELNS4_4UMMA5MajorE0ELSO_0ELNSN_8SaturateE0EEEEEENS4_6LayoutINS5_IJSB_SB_SB_EEENS5_IJNSA_ILi0EEESU_SU_EEEEENS5_IJNS4_10UnderscoreESX_SX_EEEEENS4_23SM90_TMA_LOAD_MULTICASTENS4_14ComposedLayoutINS4_7SwizzleILi3ELi4ELi3EEENS4_18smem_ptr_flag_bitsILi8EEENSS_INS5_IJNSA_ILi8EEESH_EEENS5_IJSH_SB_EEEEEEEvNS4_8identityENS4_13SM90_TMA_LOADES1A_vS1B_EENS_8epilogue10collective18CollectiveEpilogueINS1E_23Sm100TmaWarpSpecializedILi4ELi2ELi32ELb0ELb0EEEJSI_NS5_IJNSS_ISF_SB_EES1J_EEEaSJ_aSJ_NS1E_6fusion15FusionCallbacksIS1I_NS1L_17LinearCombinationIaiaiLNS_15FloatRoundStyleE2EEESI_S1K_JEEENS4_5SM1004TMEM4LOAD26SM100_TMEM_LOAD_16dp32b32xES1C_NS11_INS12_ILi2ELi4ELi3EEES15_NSS_INS5_IJS16_SF_EEENS5_IJSF_SB_EEEEEEENS4_39AutoVectorizingCopyWithAssumedAlignmentILi128EEENS4_14SM90_TMA_STOREES1Z_S21_S21_EEEvvEEEEvNT_6ParamsE --------------------------
	.section	.text._ZN7cutlass13device_kernelINS_4gemm6kernel13GemmUniversalIN4cute5tupleIJiiiiEEENS1_10collective13CollectiveMmaINS1_35MainloopSm100TmaUmmaWarpSpecializedILi5ELi2ELi4ENS5_IJNS4_1CILi1EEENSA_ILi2EEESB_EEEEENS5_IJNSA_ILi64EEENSA_ILi256EEENSA_ILi128EEEEEEaNS5_IJlSB_lEEEaSJ_NS4_8TiledMMAINS4_8MMA_AtomIJNS4_15SM100_MMA_S8_SSIaaiLi64ELi256ELNS4_4UMMA5MajorE0ELSO_0ELNSN_8SaturateE0EEEEEENS4_6LayoutINS5_IJSB_SB_SB_EEENS5_IJNSA_ILi0EEESU_SU_EEEEENS5_IJNS4_10UnderscoreESX_SX_EEEEENS4_23SM90_TMA_LOAD_MULTICASTENS4_14ComposedLayoutINS4_7SwizzleILi3ELi4ELi3EEENS4_18smem_ptr_flag_bitsILi8EEENSS_INS5_IJNSA_ILi8EEESH_EEENS5_IJSH_SB_EEEEEEEvNS4_8identityENS4_13SM90_TMA_LOADES1A_vS1B_EENS_8epilogue10collective18CollectiveEpilogueINS1E_23Sm100TmaWarpSpecializedILi4ELi2ELi32ELb0ELb0EEEJSI_NS5_IJNSS_ISF_SB_EES1J_EEEaSJ_aSJ_NS1E_6fusion15FusionCallbacksIS1I_NS1L_17LinearCombinationIaiaiLNS_15FloatRoundStyleE2EEESI_S1K_JEEENS4_5SM1004TMEM4LOAD26SM100_TMEM_LOAD_16dp32b32xES1C_NS11_INS12_ILi2ELi4ELi3EEES15_NSS_INS5_IJS16_SF_EEENS5_IJSF_SB_EEEEEEENS4_39AutoVectorizingCopyWithAssumedAlignmentILi128EEENS4_14SM90_TMA_STOREES1Z_S21_S21_EEEvvEEEEvNT_6ParamsE,"ax",@progbits
	.align	128
.text._ZN7cutlass13device_kernelINS_4gemm6kernel13GemmUniversalIN4cute5tupleIJiiiiEEENS1_10collective13CollectiveMmaINS1_35MainloopSm100TmaUmmaWarpSpecializedILi5ELi2ELi4ENS5_IJNS4_1CILi1EEENSA_ILi2EEESB_EEEEENS5_IJNSA_ILi64EEENSA_ILi256EEENSA_ILi128EEEEEEaNS5_IJlSB_lEEEaSJ_NS4_8TiledMMAINS4_8MMA_AtomIJNS4_15SM100_MMA_S8_SSIaaiLi64ELi256ELNS4_4UMMA5MajorE0ELSO_0ELNSN_8SaturateE0EEEEEENS4_6LayoutINS5_IJSB_SB_SB_EEENS5_IJNSA_ILi0EEESU_SU_EEEEENS5_IJNS4_10UnderscoreESX_SX_EEEEENS4_23SM90_TMA_LOAD_MULTICASTENS4_14ComposedLayoutINS4_7SwizzleILi3ELi4ELi3EEENS4_18smem_ptr_flag_bitsILi8EEENSS_INS5_IJNSA_ILi8EEESH_EEENS5_IJSH_SB_EEEEEEEvNS4_8identityENS4_13SM90_TMA_LOADES1A_vS1B_EENS_8epilogue10collective18CollectiveEpilogueINS1E_23Sm100TmaWarpSpecializedILi4ELi2ELi32ELb0ELb0EEEJSI_NS5_IJNSS_ISF_SB_EES1J_EEEaSJ_aSJ_NS1E_6fusion15FusionCallbacksIS1I_NS1L_17LinearCombinationIaiaiLNS_15FloatRoundStyleE2EEESI_S1K_JEEENS4_5SM1004TMEM4LOAD26SM100_TMEM_LOAD_16dp32b32xES1C_NS11_INS12_ILi2ELi4ELi3EEES15_NSS_INS5_IJS16_SF_EEENS5_IJSF_SB_EEEEEEENS4_39AutoVectorizingCopyWithAssumedAlignmentILi128EEENS4_14SM90_TMA_STOREES1Z_S21_S21_EEEvvEEEEvNT_6ParamsE:
        .type           _ZN7cutlass13device_kernelINS_4gemm6kernel13GemmUniversalIN4cute5tupleIJiiiiEEENS1_10collective13CollectiveMmaINS1_35MainloopSm100TmaUmmaWarpSpecializedILi5ELi2ELi4ENS5_IJNS4_1CILi1EEENSA_ILi2EEESB_EEEEENS5_IJNSA_ILi64EEENSA_ILi256EEENSA_ILi128EEEEEEaNS5_IJlSB_lEEEaSJ_NS4_8TiledMMAINS4_8MMA_AtomIJNS4_15SM100_MMA_S8_SSIaaiLi64ELi256ELNS4_4UMMA5MajorE0ELSO_0ELNSN_8SaturateE0EEEEEENS4_6LayoutINS5_IJSB_SB_SB_EEENS5_IJNSA_ILi0EEESU_SU_EEEEENS5_IJNS4_10UnderscoreESX_SX_EEEEENS4_23SM90_TMA_LOAD_MULTICASTENS4_14ComposedLayoutINS4_7SwizzleILi3ELi4ELi3EEENS4_18smem_ptr_flag_bitsILi8EEENSS_INS5_IJNSA_ILi8EEESH_EEENS5_IJSH_SB_EEEEEEEvNS4_8identityENS4_13SM90_TMA_LOADES1A_vS1B_EENS_8epilogue10collective18CollectiveEpilogueINS1E_23Sm100TmaWarpSpecializedILi4ELi2ELi32ELb0ELb0EEEJSI_NS5_IJNSS_ISF_SB_EES1J_EEEaSJ_aSJ_NS1E_6fusion15FusionCallbacksIS1I_NS1L_17LinearCombinationIaiaiLNS_15FloatRoundStyleE2EEESI_S1K_JEEENS4_5SM1004TMEM4LOAD26SM100_TMEM_LOAD_16dp32b32xES1C_NS11_INS12_ILi2ELi4ELi3EEES15_NSS_INS5_IJS16_SF_EEENS5_IJSF_SB_EEEEEEENS4_39AutoVectorizingCopyWithAssumedAlignmentILi128EEENS4_14SM90_TMA_STOREES1Z_S21_S21_EEEvvEEEEvNT_6ParamsE,@function
        .size           _ZN7cutlass13device_kernelINS_4gemm6kernel13GemmUniversalIN4cute5tupleIJiiiiEEENS1_10collective13CollectiveMmaINS1_35MainloopSm100TmaUmmaWarpSpecializedILi5ELi2ELi4ENS5_IJNS4_1CILi1EEENSA_ILi2EEESB_EEEEENS5_IJNSA_ILi64EEENSA_ILi256EEENSA_ILi128EEEEEEaNS5_IJlSB_lEEEaSJ_NS4_8TiledMMAINS4_8MMA_AtomIJNS4_15SM100_MMA_S8_SSIaaiLi64ELi256ELNS4_4UMMA5MajorE0ELSO_0ELNSN_8SaturateE0EEEEEENS4_6LayoutINS5_IJSB_SB_SB_EEENS5_IJNSA_ILi0EEESU_SU_EEEEENS5_IJNS4_10UnderscoreESX_SX_EEEEENS4_23SM90_TMA_LOAD_MULTICASTENS4_14ComposedLayoutINS4_7SwizzleILi3ELi4ELi3EEENS4_18smem_ptr_flag_bitsILi8EEENSS_INS5_IJNSA_ILi8EEESH_EEENS5_IJSH_SB_EEEEEEEvNS4_8identityENS4_13SM90_TMA_LOADES1A_vS1B_EENS_8epilogue10collective18CollectiveEpilogueINS1E_23Sm100TmaWarpSpecializedILi4ELi2ELi32ELb0ELb0EEEJSI_NS5_IJNSS_ISF_SB_EES1J_EEEaSJ_aSJ_NS1E_6fusion15FusionCallbacksIS1I_NS1L_17LinearCombinationIaiaiLNS_15FloatRoundStyleE2EEESI_S1K_JEEENS4_5SM1004TMEM4LOAD26SM100_TMEM_LOAD_16dp32b32xES1C_NS11_INS12_ILi2ELi4ELi3EEES15_NSS_INS5_IJS16_SF_EEENS5_IJSF_SB_EEEEEEENS4_39AutoVectorizingCopyWithAssumedAlignmentILi128EEENS4_14SM90_TMA_STOREES1Z_S21_S21_EEEvvEEEEvNT_6ParamsE,(.L_x_180 - _ZN7cutlass13device_kernelINS_4gemm6kernel13GemmUniversalIN4cute5tupleIJiiiiEEENS1_10collective13CollectiveMmaINS1_35MainloopSm100TmaUmmaWarpSpecializedILi5ELi2ELi4ENS5_IJNS4_1CILi1EEENSA_ILi2EEESB_EEEEENS5_IJNSA_ILi64EEENSA_ILi256EEENSA_ILi128EEEEEEaNS5_IJlSB_lEEEaSJ_NS4_8TiledMMAINS4_8MMA_AtomIJNS4_15SM100_MMA_S8_SSIaaiLi64ELi256ELNS4_4UMMA5MajorE0ELSO_0ELNSN_8SaturateE0EEEEEENS4_6LayoutINS5_IJSB_SB_SB_EEENS5_IJNSA_ILi0EEESU_SU_EEEEENS5_IJNS4_10UnderscoreESX_SX_EEEEENS4_23SM90_TMA_LOAD_MULTICASTENS4_14ComposedLayoutINS4_7SwizzleILi3ELi4ELi3EEENS4_18smem_ptr_flag_bitsILi8EEENSS_INS5_IJNSA_ILi8EEESH_EEENS5_IJSH_SB_EEEEEEEvNS4_8identityENS4_13SM90_TMA_LOADES1A_vS1B_EENS_8epilogue10collective18CollectiveEpilogueINS1E_23Sm100TmaWarpSpecializedILi4ELi2ELi32ELb0ELb0EEEJSI_NS5_IJNSS_ISF_SB_EES1J_EEEaSJ_aSJ_NS1E_6fusion15FusionCallbacksIS1I_NS1L_17LinearCombinationIaiaiLNS_15FloatRoundStyleE2EEESI_S1K_JEEENS4_5SM1004TMEM4LOAD26SM100_TMEM_LOAD_16dp32b32xES1C_NS11_INS12_ILi2ELi4ELi3EEES15_NSS_INS5_IJS16_SF_EEENS5_IJSF_SB_EEEEEEENS4_39AutoVectorizingCopyWithAssumedAlignmentILi128EEENS4_14SM90_TMA_STOREES1Z_S21_S21_EEEvvEEEEvNT_6ParamsE)
        .other          _ZN7cutlass13device_kernelINS_4gemm6kernel13GemmUniversalIN4cute5tupleIJiiiiEEENS1_10collective13CollectiveMmaINS1_35MainloopSm100TmaUmmaWarpSpecializedILi5ELi2ELi4ENS5_IJNS4_1CILi1EEENSA_ILi2EEESB_EEEEENS5_IJNSA_ILi64EEENSA_ILi256EEENSA_ILi128EEEEEEaNS5_IJlSB_lEEEaSJ_NS4_8TiledMMAINS4_8MMA_AtomIJNS4_15SM100_MMA_S8_SSIaaiLi64ELi256ELNS4_4UMMA5MajorE0ELSO_0ELNSN_8SaturateE0EEEEEENS4_6LayoutINS5_IJSB_SB_SB_EEENS5_IJNSA_ILi0EEESU_SU_EEEEENS5_IJNS4_10UnderscoreESX_SX_EEEEENS4_23SM90_TMA_LOAD_MULTICASTENS4_14ComposedLayoutINS4_7SwizzleILi3ELi4ELi3EEENS4_18smem_ptr_flag_bitsILi8EEENSS_INS5_IJNSA_ILi8EEESH_EEENS5_IJSH_SB_EEEEEEEvNS4_8identityENS4_13SM90_TMA_LOADES1A_vS1B_EENS_8epilogue10collective18CollectiveEpilogueINS1E_23Sm100TmaWarpSpecializedILi4ELi2ELi32ELb0ELb0EEEJSI_NS5_IJNSS_ISF_SB_EES1J_EEEaSJ_aSJ_NS1E_6fusion15FusionCallbacksIS1I_NS1L_17LinearCombinationIaiaiLNS_15FloatRoundStyleE2EEESI_S1K_JEEENS4_5SM1004TMEM4LOAD26SM100_TMEM_LOAD_16dp32b32xES1C_NS11_INS12_ILi2ELi4ELi3EEES15_NSS_INS5_IJS16_SF_EEENS5_IJSF_SB_EEEEEEENS4_39AutoVectorizingCopyWithAssumedAlignmentILi128EEENS4_14SM90_TMA_STOREES1Z_S21_S21_EEEvvEEEEvNT_6ParamsE,@"STO_CUDA_ENTRY STV_DEFAULT"
_ZN7cutlass13device_kernelINS_4gemm6kernel13GemmUniversalIN4cute5tupleIJiiiiEEENS1_10collective13CollectiveMmaINS1_35MainloopSm100TmaUmmaWarpSpecializedILi5ELi2ELi4ENS5_IJNS4_1CILi1EEENSA_ILi2EEESB_EEEEENS5_IJNSA_ILi64EEENSA_ILi256EEENSA_ILi128EEEEEEaNS5_IJlSB_lEEEaSJ_NS4_8TiledMMAINS4_8MMA_AtomIJNS4_15SM100_MMA_S8_SSIaaiLi64ELi256ELNS4_4UMMA5MajorE0ELSO_0ELNSN_8SaturateE0EEEEEENS4_6LayoutINS5_IJSB_SB_SB_EEENS5_IJNSA_ILi0EEESU_SU_EEEEENS5_IJNS4_10UnderscoreESX_SX_EEEEENS4_23SM90_TMA_LOAD_MULTICASTENS4_14ComposedLayoutINS4_7SwizzleILi3ELi4ELi3EEENS4_18smem_ptr_flag_bitsILi8EEENSS_INS5_IJNSA_ILi8EEESH_EEENS5_IJSH_SB_EEEEEEEvNS4_8identityENS4_13SM90_TMA_LOADES1A_vS1B_EENS_8epilogue10collective18CollectiveEpilogueINS1E_23Sm100TmaWarpSpecializedILi4ELi2ELi32ELb0ELb0EEEJSI_NS5_IJNSS_ISF_SB_EES1J_EEEaSJ_aSJ_NS1E_6fusion15FusionCallbacksIS1I_NS1L_17LinearCombinationIaiaiLNS_15FloatRoundStyleE2EEESI_S1K_JEEENS4_5SM1004TMEM4LOAD26SM100_TMEM_LOAD_16dp32b32xES1C_NS11_INS12_ILi2ELi4ELi3EEES15_NSS_INS5_IJS16_SF_EEENS5_IJSF_SB_EEEEEEENS4_39AutoVectorizingCopyWithAssumedAlignmentILi128EEENS4_14SM90_TMA_STOREES1Z_S21_S21_EEEvvEEEEvNT_6ParamsE:
[----:B------:R-:W1:Y:S01]  /*0000*/  LDC R1, c[0x0][0x37c] ;  /* 0x0000df00ff017b82 */ /* 0x000e620000000800 */
[----:B------:R-:W2:Y:S01]  /*0010*/  S2R R85, SR_TID.X ;  /* 0x0000000000557919 */ /* 0x000ea20000002100 */
[----:B------:R-:W3:Y:S01]  /*0020*/  LDCU.64 UR8, c[0x0][0x890] ;  /* 0x00011200ff0877ac */ /* 0x000ee20008000a00 */
[----:B------:R-:W-:Y:S02]  /*0030*/  PRMT R74, RZ, 0x7610, R74 ;  /* 0x00007610ff4a7816 */ /* 0x000fe4000000004a */
[----:B------:R-:W-:Y:S01]  /*0040*/  ELECT P3, URZ, PT ;  /* 0x0000000000ff782f */ /* 0x000fe20003860000 */
[----:B---3--:R-:W-:-:S04]  /*0050*/  UISETP.NE.U32.AND UP0, UPT, UR8, URZ, UPT ;  /* 0x000000ff0800728c */ /* 0x008fc8000bf05070 */
[----:B------:R-:W-:Y:S01]  /*0060*/  UISETP.NE.AND.EX UP0, UPT, UR9, URZ, UPT, UP0 ;  /* 0x000000ff0900728c */ /* 0x000fe2000bf05300 */
[----:B--2---:R-:W-:-:S05]  /*0070*/  SHF.R.U32.HI R75, RZ, 0x5, R85 ;  /* 0x00000005ff4b7819 */ /* 0x004fca0000011655 */
[----:B------:R-:W2:Y:S02]  /*0080*/  SHFL.IDX PT, R0, R75, RZ, 0x1f ;  /* 0x00001fff4b007589 */ /* 0x000ea400000e0000 */
[----:B--2---:R-:W-:Y:S01]  /*0090*/  R2UR UR17, R0 ;  /* 0x00000000001172ca */ /* 0x004fe200000e0000 */
[----:B-1----:R-:W-:-:S14]  /*00a0*/  BRA.U UP0, `(.L_x_0) ;  /* 0x0000000100307547 */ /* 0x002fdc000b800000 */
[----:B------:R-:W1:Y:S02]  /*00b0*/  LDCU.64 UR4, c[0x0][0x888] ;  /* 0x00011100ff0477ac */ /* 0x000e640008000a00 */
[----:B-1----:R-:W-:-:S04]  /*00c0*/  UISETP.NE.U32.AND UP0, UPT, UR4, URZ, UPT ;  /* 0x000000ff0400728c */ /* 0x002fc8000bf05070 */
[----:B------:R-:W-:-:S09]  /*00d0*/  UISETP.NE.AND.EX UP0, UPT, UR5, URZ, UPT, UP0 ;  /* 0x000000ff0500728c */ /* 0x000fd2000bf05300 */
[----:B------:R-:W-:Y:S05]  /*00e0*/  BRA.U !UP0, `(.L_x_1) ;  /* 0x0000000108147547 */ /* 0x000fea000b800000 */
[----:B------:R-:W1:Y:S01]  /*00f0*/  LDC.64 R40, c[0x0][0x888] ;  /* 0x00022200ff287b82 */ /* 0x000e620000000a00 */
[----:B------:R-:W1:Y:S02]  /*0100*/  LDCU.64 UR4, c[0x0][0x358] ;  /* 0x00006b00ff0477ac */ /* 0x000e640008000a00 */
[----:B-1----:R1:W5:Y:S01]  /*0110*/  LDG.E R40, desc[UR4][R40.64] ;  /* 0x0000000428287981 */ /* 0x002362000c1e1900 */
[----:B------:R-:W-:Y:S01]  /*0120*/  HFMA2 R74, -RZ, RZ, 0, 5.9604644775390625e-08 ;  /* 0x00000001ff4a7431 */ /* 0x000fe200000001ff */
[----:B------:R-:W-:Y:S05]  /*0130*/  BRA `(.L_x_0) ;  /* 0x00000000000c7947 */ /* 0x000fea0003800000 */
.L_x_1:
[----:B------:R-:W1:Y:S01]  /*0140*/  LDCU UR4, c[0x0][0x880] ;  /* 0x00011000ff0477ac */ /* 0x000e620008000800 */
[----:B------:R-:W-:Y:S01]  /*0150*/  HFMA2 R74, -RZ, RZ, 0, 5.9604644775390625e-08 ;  /* 0x00000001ff4a7431 */ /* 0x000fe200000001ff */
[----:B-1----:R-:W-:-:S07]  /*0160*/  MOV R40, UR4 ;  /* 0x0000000400287c02 */ /* 0x002fce0008000f00 */
.L_x_0:
[----:B------:R-:W2:Y:S02]  /*0170*/  LDCU.64 UR4, c[0x0][0x8b0] ;  /* 0x00011600ff0477ac */ /* 0x000ea40008000a00 */
[----:B--2---:R-:W-:-:S04]  /*0180*/  UISETP.NE.U32.AND UP0, UPT, UR4, URZ, UPT ;  /* 0x000000ff0400728c */ /* 0x004fc8000bf05070 */
[----:B------:R-:W-:-:S09]  /*0190*/  UISETP.NE.AND.EX UP0, UPT, UR5, URZ, UPT, UP0 ;  /* 0x000000ff0500728c */ /* 0x000fd2000bf05300 */
[----:B------:R-:W-:Y:S05]  /*01a0*/  BRA.U UP0, `(.L_x_2) ;  /* 0x0000000100287547 */ /* 0x000fea000b800000 */
[----:B------:R-:W2:Y:S02]  /*01b0*/  LDCU.64 UR4, c[0x0][0x8a8] ;  /* 0x00011500ff0477ac */ /* 0x000ea40008000a00 */
[----:B--2---:R-:W-:-:S04]  /*01c0*/  UISETP.NE.U32.AND UP0, UPT, UR4, URZ, UPT ;  /* 0x000000ff0400728c */ /* 0x004fc8000bf05070 */
[----:B------:R-:W-:-:S09]  /*01d0*/  UISETP.NE.AND.EX UP0, UPT, UR5, URZ, UPT, UP0 ;  /* 0x000000ff0500728c */ /* 0x000fd2000bf05300 */
[----:B------:R-:W-:Y:S05]  /*01e0*/  BRA.U !UP0, `(.L_x_3) ;  /* 0x0000000108107547 */ /* 0x000fea000b800000 */
[----:B------:R-:W2:Y:S01]  /*01f0*/  LDC.64 R38, c[0x0][0x8a8] ;  /* 0x00022a00ff267b82 */ /* 0x000ea20000000a00 */
[----:B------:R-:W2:Y:S02]  /*0200*/  LDCU.64 UR4, c[0x0][0x358] ;  /* 0x00006b00ff0477ac */ /* 0x000ea40008000a00 */
[----:B--2---:R2:W5:Y:S01]  /*0210*/  LDG.E R38, desc[UR4][R38.64] ;  /* 0x0000000426267981 */ /* 0x004562000c1e1900 */
[----:B------:R-:W-:Y:S05]  /*0220*/  BRA `(.L_x_2) ;  /* 0x0000000000087947 */ /* 0x000fea0003800000 */
.L_x_3:
[----:B------:R-:W2:Y:S02]  /*0230*/  LDCU UR4, c[0x0][0x8a0] ;  /* 0x00011400ff0477ac */ /* 0x000ea40008000800 */
[----:B--2---:R-:W-:Y:S02]  /*0240*/  MOV R38, UR4 ;  /* 0x0000000400267c02 */ /* 0x004fe40008000f00 */
.L_x_2:
[----:B------:R-:W-:Y:S01]  /*0250*/  IMAD.U32 R0, RZ, RZ, UR17 ;  /* 0x00000011ff007e24 */ /* 0x000fe2000f8e00ff */
[----:B------:R-:W-:Y:S04]  /*0260*/  BSSY.RECONVERGENT B0, `(.L_x_4) ;  /* 0x000000c000007945 */ /* 0x000fe80003800200 */
[C---:B------:R-:W-:Y:S02]  /*0270*/  ISETP.NE.OR P1, PT, R0.reuse, 0x1, !P3 ;  /* 0x000000010000780c */ /* 0x040fe40005f25670 */
[----:B------:R-:W-:-:S11]  /*0280*/  ISETP.NE.OR P0, PT, R0, 0x3, !P3 ;  /* 0x000000030000780c */ /* 0x000fd60005f05670 */
[----:B------:R-:W-:Y:S05]  /*0290*/  @P1 BRA `(.L_x_5) ;  /* 0x0000000000201947 */ /* 0x000fea0003800000 */
[----:B------:R-:W3:Y:S02]  /*02a0*/  LDCU.64 UR4, c[0x0][0x348] ;  /* 0x00006900ff0477ac */ /* 0x000ee40008000a00 */
[----:B---3--:R-:W-:Y:S02]  /*02b0*/  UIADD3 UR6, UP1, UPT, UR4, 0x80, URZ ;  /* 0x0000008004067890 */ /* 0x008fe4000ff3e0ff */
[----:B------:R-:W-:Y:S02]  /*02c0*/  UIADD3 UR4, UP0, UPT, UR4, 0x180, URZ ;  /* 0x0000018004047890 */ /* 0x000fe4000ff1e0ff */
[----:B------:R-:W-:Y:S02]  /*02d0*/  UIADD3.X UR7, UPT, UPT, URZ, UR5, URZ, UP1, !UPT ;  /* 0x00000005ff077290 */ /* 0x000fe40008ffe4ff */
[----:B------:R-:W-:-:S07]  /*02e0*/  UIADD3.X UR5, UPT, UPT, URZ, UR5, URZ, UP0, !UPT ;  /* 0x00000005ff057290 */ /* 0x000fce00087fe4ff */
[----:B------:R3:W-:Y:S02]  /*02f0*/  UTMACCTL.PF [UR6] ;  /* 0x00000000060079b9 */ /* 0x0007e40008040000 */
[----:B------:R3:W-:Y:S02]  /*0300*/  UTMACCTL.PF [UR4] ;  /* 0x00000000040079b9 */ /* 0x0007e40008040000 */
[----:B---3--:R-:W-:Y:S01]  /*0310*/  NOP ;  /* 0x0000000000007918 */ /* 0x008fe20000000000 */
.L_x_5:
[----:B------:R-:W-:Y:S05]  /*0320*/  BSYNC.RECONVERGENT B0 ;  /* 0x0000000000007941 */ /* 0x000fea0003800200 */
.L_x_4:
[----:B------:R-:W-:Y:S04]  /*0330*/  BSSY.RECONVERGENT B0, `(.L_x_6) ;  /* 0x000000a000007945 */ /* 0x000fe80003800200 */
        /* <DEDUP_REMOVED lines=9> */
.L_x_7:
[----:B------:R-:W-:Y:S05]  /*03d0*/  BSYNC.RECONVERGENT B0 ;  /* 0x0000000000007941 */ /* 0x000fea0003800200 */
.L_x_6:
[----:B------:R-:W3:Y:S01]  /*03e0*/  LDCU.64 UR4, c[0x0][0x888] ;  /* 0x00011100ff0477ac */ /* 0x000ee20008000a00 */
[----:B------:R-:W-:Y:S02]  /*03f0*/  UISETP.EQ.U32.AND UP1, UPT, UR8, URZ, UPT ;  /* 0x000000ff0800728c */ /* 0x000fe4000bf22070 */
[----:B------:R-:W-:Y:S02]  /*0400*/  UPLOP3.LUT UP3, UPT, UPT, UPT, UPT, 0x80, 0x8 ;  /* 0x000000000008789c */ /* 0x000fe40003f6f070 */
[----:B---3--:R-:W-:-:S04]  /*0410*/  UISETP.NE.U32.AND UP0, UPT, UR4, URZ, UPT ;  /* 0x000000ff0400728c */ /* 0x008fc8000bf05070 */
[----:B------:R-:W-:-:S04]  /*0420*/  UISETP.NE.AND.EX UP0, UPT, UR5, URZ, UPT, UP0 ;  /* 0x000000ff0500728c */ /* 0x000fc8000bf05300 */
[----:B------:R-:W-:-:S04]  /*0430*/  UISETP.EQ.OR.EX UP2, UPT, UR9, URZ, !UP0, UP1 ;  /* 0x000000ff0900728c */ /* 0x000fc8000c742710 */
[----:B------:R-:W-:-:S06]  /*0440*/  UP2UR UR4, UPR, URZ, 0x4 ;  /* 0x00000004ff047883 */ /* 0x000fcc0008000000 */
[----:B------:R-:W-:Y:S01]  /*0450*/  MOV R78, UR4 ;  /* 0x00000004004e7c02 */ /* 0x000fe20008000f00 */
[----:B------:R-:W-:Y:S06]  /*0460*/  BRA.U !UP2, `(.L_x_8) ;  /* 0x000000010a207547 */ /* 0x000fec000b800000 */
[----:B-----5:R-:W-:Y:S01]  /*0470*/  R2UR UR5, R40 ;  /* 0x00000000280572ca */ /* 0x020fe200000e0000 */
[----:B------:R-:W-:Y:S02]  /*0480*/  UISETP.NE.U32.AND UP1, UPT, UR8, URZ, UPT ;  /* 0x000000ff0800728c */ /* 0x000fe4000bf25070 */
[----:B------:R-:W-:Y:S02]  /*0490*/  USEL UR4, URZ, 0xffffffff, UP0 ;  /* 0xffffffffff047887 */ /* 0x000fe40008000000 */
[----:B------:R-:W-:-:S08]  /*04a0*/  UISETP.NE.AND.EX UP1, UPT, UR9, URZ, UPT, UP1 ;  /* 0x000000ff0900728c */ /* 0x000fd0000bf25310 */
[----:B------:R-:W-:-:S04]  /*04b0*/  UISETP.NE.AND UP0, UPT, UR5, URZ, UPT ;  /* 0x000000ff0500728c */ /* 0x000fc8000bf05270 */
[----:B------:R-:W-:-:S04]  /*04c0*/  @!UP1 USEL UR4, URZ, 0xffffffff, UP0 ;  /* 0xffffffffff049887 */ /* 0x000fc80008000000 */
[----:B------:R-:W-:-:S04]  /*04d0*/  ULOP3.LUT UR4, UR4, 0x1, URZ, 0xc0, !UPT ;  /* 0x0000000104047892 */ /* 0x000fc8000f8ec0ff */
[----:B------:R-:W-:-:S11]  /*04e0*/  UISETP.NE.U32.AND UP3, UPT, UR4, 0x1, UPT ;  /* 0x000000010400788c */ /* 0x000fd6000bf65070 */
.L_x_8:
[----:B------:R-:W3:Y:S01]  /*04f0*/  SHFL.IDX PT, R2, R75, RZ, 0x1f ;  /* 0x00001fff4b027589 */ /* 0x000ee200000e0000 */
[----:B------:R-:W-:-:S04]  /*0500*/  UISETP.NE.AND UP0, UPT, UR17, 0x2, UPT ;  /* 0x000000021100788c */ /* 0x000fc8000bf05270 */
[----:B------:R-:W-:Y:S01]  /*0510*/  USEL UR43, URZ, 0x1, UP0 ;  /* 0x00000001ff2b7887 */ /* 0x000fe20008000000 */
[----:B---3--:R-:W-:-:S13]  /*0520*/  ISETP.NE.AND P0, PT, R2, RZ, PT ;  /* 0x000000ff0200720c */ /* 0x008fda0003f05270 */
[----:B------:R-:W-:Y:S05]  /*0530*/  @P0 BRA `(.L_x_9) ;  /* 0x0000000000600947 */ /* 0x000fea0003800000 */
[----:B------:R-:W3:Y:S01]  /*0540*/  S2UR UR4, SR_CgaCtaId ;  /* 0x00000000000479c3 */ /* 0x000ee20000008800 */
[----:B------:R-:W-:Y:S01]  /*0550*/  UMOV UR5, 0x400 ;  /* 0x0000040000057882 */ /* 0x000fe20000000000 */
[----:B------:R-:W-:Y:S01]  /*0560*/  UMOV UR8, 0x1 ;  /* 0x0000000100087882 */ /* 0x000fe20000000000 */
[----:B------:R-:W-:Y:S01]  /*0570*/  UMOV UR6, 0x2 ;  /* 0x0000000200067882 */ /* 0x000fe20000000000 */
[----:B------:R-:W-:-:S04]  /*0580*/  UIADD3 UR8, UPT, UPT, -UR8, 0x100000, URZ ;  /* 0x0010000008087890 */ /* 0x000fc8000fffe1ff */
[----:B------:R-:W-:Y:S02]  /*0590*/  USHF.L.U32 UR9, UR8, 0xb, URZ ;  /* 0x0000000b08097899 */ /* 0x000fe400080006ff */
[----:B------:R-:W-:Y:S02]  /*05a0*/  USHF.L.U32 UR8, UR8, 0x1, URZ ;  /* 0x0000000108087899 */ /* 0x000fe400080006ff */
[----:B------:R-:W-:-:S04]  /*05b0*/  UIADD3 UR6, UPT, UPT, -UR6, 0x100000, URZ ;  /* 0x0010000006067890 */ /* 0x000fc8000fffe1ff */
[----:B------:R-:W-:Y:S02]  /*05c0*/  USHF.L.U32 UR7, UR6, 0xb, URZ ;  /* 0x0000000b06077899 */ /* 0x000fe400080006ff */
[----:B------:R-:W-:Y:S01]  /*05d0*/  USHF.L.U32 UR6, UR6, 0x1, URZ ;  /* 0x0000000106067899 */ /* 0x000fe200080006ff */
[----:B------:R-:W-:Y:S01]  /*05e0*/  ELECT P0, URZ, PT ;  /* 0x0000000000ff782f */ /* 0x000fe20003800000 */
[----:B---3--:R-:W-:Y:S01]  /*05f0*/  ULEA UR4, UR4, UR5, 0x18 ;  /* 0x0000000504047291 */ /* 0x008fe2000f8ec0ff */
[----:B------:R-:W3:Y:S11]  /*0600*/  FENCE.VIEW.ASYNC.S ;  /* 0x00000000000073c6 */ /* 0x000ef60000000000 */
[----:B---3--:R3:W4:Y:S01]  /*0610*/  SYNCS.EXCH.64 URZ, [UR4], UR8 ;  /* 0x0000000804ff75b2 */ /* 0x0087220008000100 */
[----:B------:R3:W1:Y:S01]  /*0620*/  SYNCS.EXCH.64 URZ, [UR4+0x28], UR6 ;  /* 0x0000280604ff75b2 */ /* 0x0006620008000100 */
        /* <DEDUP_REMOVED lines=8> */
[----:B------:R-:W-:Y:S01]  /*06b0*/  NOP ;  /* 0x0000000000007918 */ /* 0x000fe20000000000 */
.L_x_9:
[----:B------:R-:W2:Y:S01]  /*06c0*/  SHFL.IDX PT, R2, R75, RZ, 0x1f ;  /* 0x00001fff4b027589 */ /* 0x000ea200000e0000 */
[----:B------:R-:W-:Y:S01]  /*06d0*/  NOP ;  /* 0x0000000000007918 */ /* 0x000fe20000000000 */
[----:B--2---:R-:W-:-:S13]  /*06e0*/  ISETP.NE.AND P0, PT, R2, 0x1, PT ;  /* 0x000000010200780c */ /* 0x004fda0003f05270 */
[----:B------:R-:W-:Y:S05]  /*06f0*/  @P0 BRA `(.L_x_10) ;  /* 0x0000000000580947 */ /* 0x000fea0003800000 */
[----:B---3--:R-:W2:Y:S01]  /*0700*/  S2UR UR4, SR_CgaCtaId ;  /* 0x00000000000479c3 */ /* 0x008ea20000008800 */
        /* <DEDUP_REMOVED lines=10> */
[----:B--2---:R-:W-:Y:S01]  /*07b0*/  ULEA UR4, UR4, UR5, 0x18 ;  /* 0x0000000504047291 */ /* 0x004fe2000f8ec0ff */
[----:B------:R-:W2:Y:S11]  /*07c0*/  FENCE.VIEW.ASYNC.S ;  /* 0x00000000000073c6 */ /* 0x000eb60000000000 */
[----:B--2---:R2:W3:Y:S01]  /*07d0*/  SYNCS.EXCH.64 URZ, [UR4+0x50], UR8 ;  /* 0x0000500804ff75b2 */ /* 0x0044e20008000100 */
        /* <DEDUP_REMOVED lines=8> */
.L_x_10:
[----:B------:R-:W4:Y:S01]  /*0860*/  SHFL.IDX PT, R2, R75, RZ, 0x1f ;  /* 0x00001fff4b027589 */ /* 0x000f2200000e0000 */
[----:B------:R-:W-:Y:S01]  /*0870*/  NOP ;  /* 0x0000000000007918 */ /* 0x000fe20000000000 */
[----:B----4-:R-:W-:-:S13]  /*0880*/  ISETP.NE.AND P0, PT, R2, 0x3, PT ;  /* 0x000000030200780c */ /* 0x010fda0003f05270 */
[----:B------:R-:W-:Y:S05]  /*0890*/  @P0 BRA `(.L_x_11) ;  /* 0x0000000000300947 */ /* 0x000fea0003800000 */
[----:B--23--:R-:W2:Y:S01]  /*08a0*/  S2UR UR6, SR_CgaCtaId ;  /* 0x00000000000679c3 */ /* 0x00cea20000008800 */
[----:B------:R-:W-:Y:S01]  /*08b0*/  UMOV UR4, 0x400 ;  /* 0x0000040000047882 */ /* 0x000fe20000000000 */
[----:B------:R-:W-:Y:S01]  /*08c0*/  UMOV UR5, 0x20 ;  /* 0x0000002000057882 */ /* 0x000fe20000000000 */
[----:B------:R-:W-:Y:S01]  /*08d0*/  ELECT P0, URZ, PT ;  /* 0x0000000000ff782f */ /* 0x000fe20003800000 */
[----:B--2---:R-:W-:Y:S02]  /*08e0*/  ULEA UR6, UR6, UR4, 0x18 ;  /* 0x0000000406067291 */ /* 0x004fe4000f8ec0ff */
[----:B------:R-:W-:-:S04]  /*08f0*/  UIADD3 UR4, UPT, UPT, -UR5, 0x100000, URZ ;  /* 0x0010000005047890 */ /* 0x000fc8000fffe1ff */
[----:B------:R-:W-:Y:S02]  /*0900*/  USHF.L.U32 UR5, UR4, 0xb, URZ ;  /* 0x0000000b04057899 */ /* 0x000fe400080006ff */
[----:B------:R-:W-:Y:S01]  /*0910*/  USHF.L.U32 UR4, UR4, 0x1, URZ ;  /* 0x0000000104047899 */ /* 0x000fe200080006ff */
[----:B------:R-:W2:Y:S11]  /*0920*/  FENCE.VIEW.ASYNC.S ;  /* 0x00000000000073c6 */ /* 0x000eb60000000000 */
[----:B--2---:R4:W2:Y:S01]  /*0930*/  SYNCS.EXCH.64 URZ, [UR6+0x90], UR4 ;  /* 0x0000900406ff75b2 */ /* 0x0048a20008000100 */
[----:B------:R4:W3:Y:S02]  /*0940*/  SYNCS.EXCH.64 URZ, [UR6+0x98], UR4 ;  /* 0x0000980406ff75b2 */ /* 0x0008e40008000100 */
[----:B----4-:R-:W-:Y:S01]  /*0950*/  NOP ;  /* 0x0000000000007918 */ /* 0x010fe20000000000 */
.L_x_11:
[----:B------:R-:W4:Y:S01]  /*0960*/  SHFL.IDX PT, R2, R75, RZ, 0x1f ;  /* 0x00001fff4b027589 */ /* 0x000f2200000e0000 */
[----:B------:R-:W-:Y:S01]  /*0970*/  NOP ;  /* 0x0000000000007918 */ /* 0x000fe20000000000 */
[----:B----4-:R-:W-:-:S13]  /*0980*/  ISETP.NE.AND P0, PT, R2, 0x4, PT ;  /* 0x000000040200780c */ /* 0x010fda0003f05270 */
[----:B------:R-:W-:Y:S05]  /*0990*/  @P0 BRA `(.L_x_12) ;  /* 0x00000000004c0947 */ /* 0x000fea0003800000 */
[----:B--23--:R-:W2:Y:S01]  /*09a0*/  S2UR UR6, SR_CgaCtaId ;  /* 0x00000000000679c3 */ /* 0x00cea20000008800 */
[----:B------:R-:W-:Y:S01]  /*09b0*/  UMOV UR4, 0x1e0 ;  /* 0x000001e000047882 */ /* 0x000fe20000000000 */
[----:B------:R-:W-:Y:S01]  /*09c0*/  UMOV UR5, 0x400 ;  /* 0x0000040000057882 */ /* 0x000fe20000000000 */
[----:B------:R-:W-:Y:S01]  /*09d0*/  USEL UR4, UR4, 0x1a0, UP3 ;  /* 0x000001a004047887 */ /* 0x000fe20009800000 */
[----:B------:R-:W-:Y:S01]  /*09e0*/  UMOV UR8, 0x1 ;  /* 0x0000000100087882 */ /* 0x000fe20000000000 */
[----:B------:R-:W-:Y:S01]  /*09f0*/  ELECT P0, URZ, PT ;  /* 0x0000000000ff782f */ /* 0x000fe20003800000 */
[----:B------:R-:W-:-:S04]  /*0a00*/  UIADD3 UR8, UPT, UPT, -UR8, 0x100000, URZ ;  /* 0x0010000008087890 */ /* 0x000fc8000fffe1ff */
[----:B------:R-:W-:Y:S02]  /*0a10*/  USHF.L.U32 UR9, UR8, 0xb, URZ ;  /* 0x0000000b08097899 */ /* 0x000fe400080006ff */
[----:B------:R-:W-:Y:S02]  /*0a20*/  USHF.L.U32 UR8, UR8, 0x1, URZ ;  /* 0x0000000108087899 */ /* 0x000fe400080006ff */
[----:B--2---:R-:W-:Y:S02]  /*0a30*/  ULEA UR6, UR6, UR5, 0x18 ;  /* 0x0000000506067291 */ /* 0x004fe4000f8ec0ff */
[----:B------:R-:W-:-:S04]  /*0a40*/  UIADD3 UR4, UPT, UPT, -UR4, 0x100000, URZ ;  /* 0x0010000004047890 */ /* 0x000fc8000fffe1ff */
[----:B------:R-:W-:Y:S02]  /*0a50*/  USHF.L.U32 UR5, UR4, 0xb, URZ ;  /* 0x0000000b04057899 */ /* 0x000fe400080006ff */
[----:B------:R-:W-:Y:S01]  /*0a60*/  USHF.L.U32 UR4, UR4, 0x1, URZ ;  /* 0x0000000104047899 */ /* 0x000fe200080006ff */
[----:B------:R-:W2:Y:S03]  /*0a70*/  FENCE.VIEW.ASYNC.S ;  /* 0x00000000000073c6 */ /* 0x000ea60000000000 */
[----:B--2---:R4:W2:Y:S08]  /*0a80*/  SYNCS.EXCH.64 URZ, [UR6+0xa0], UR8 ;  /* 0x0000a00806ff75b2 */ /* 0x0048b00008000100 */
[----:B------:R4:W3:Y:S01]  /*0a90*/  SYNCS.EXCH.64 URZ, [UR6+0xb0], UR4 ;  /* 0x0000b00406ff75b2 */ /* 0x0008e20008000100 */
[----:B------:R4:W1:Y:S01]  /*0aa0*/  SYNCS.EXCH.64 URZ, [UR6+0xa8], UR8 ;  /* 0x0000a80806ff75b2 */ /* 0x0008620008000100 */
[----:B------:R4:W1:Y:S02]  /*0ab0*/  SYNCS.EXCH.64 URZ, [UR6+0xb8], UR4 ;  /* 0x0000b80406ff75b2 */ /* 0x0008640008000100 */
[----:B----4-:R-:W-:Y:S01]  /*0ac0*/  NOP ;  /* 0x0000000000007918 */ /* 0x010fe20000000000 */
.L_x_12:
[----:B------:R-:W4:Y:S01]  /*0ad0*/  SHFL.IDX PT, R2, R75, RZ, 0x1f ;  /* 0x00001fff4b027589 */ /* 0x000f2200000e0000 */
[----:B------:R-:W-:Y:S01]  /*0ae0*/  NOP ;  /* 0x0000000000007918 */ /* 0x000fe20000000000 */
[----:B----4-:R-:W-:-:S13]  /*0af0*/  ISETP.NE.AND P0, PT, R2, 0x5, PT ;  /* 0x000000050200780c */ /* 0x010fda0003f05270 */
[----:B------:R-:W-:Y:S05]  /*0b00*/  @P0 BRA `(.L_x_13) ;  /* 0x0000000000580947 */ /* 0x000fea0003800000 */
[----:B--23--:R-:W2:Y:S01]  /*0b10*/  S2UR UR4, SR_CgaCtaId ;  /* 0x00000000000479c3 */ /* 0x00cea20000008800 */
        /* <DEDUP_REMOVED lines=12> */
[----:B--2---:R4:W2:Y:S01]  /*0be0*/  SYNCS.EXCH.64 URZ, [UR4+0xc0], UR8 ;  /* 0x0000c00804ff75b2 */ /* 0x0048a20008000100 */
[----:B------:R4:W3:Y:S01]  /*0bf0*/  SYNCS.EXCH.64 URZ, [UR4+0xe0], UR6 ;  /* 0x0000e00604ff75b2 */ /* 0x0008e20008000100 */
[----:B------:R4:W1:Y:S01]  /*0c00*/  SYNCS.EXCH.64 URZ, [UR4+0xc8], UR8 ;  /* 0x0000c80804ff75b2 */ /* 0x0008620008000100 */
[----:B------:R4:W1:Y:S01]  /*0c10*/  SYNCS.EXCH.64 URZ, [UR4+0xe8], UR6 ;  /* 0x0000e80604ff75b2 */ /* 0x0008620008000100 */
[----:B------:R4:W1:Y:S01]  /*0c20*/  SYNCS.EXCH.64 URZ, [UR4+0xd0], UR8 ;  /* 0x0000d00804ff75b2 */ /* 0x0008620008000100 */
[----:B------:R4:W1:Y:S01]  /*0c30*/  SYNCS.EXCH.64 URZ, [UR4+0xf0], UR6 ;  /* 0x0000f00604ff75b2 */ /* 0x0008620008000100 */
[----:B------:R4:W1:Y:S01]  /*0c40*/  SYNCS.EXCH.64 URZ, [UR4+0xd8], UR8 ;  /* 0x0000d80804ff75b2 */ /* 0x0008620008000100 */
[----:B------:R4:W1:Y:S02]  /*0c50*/  SYNCS.EXCH.64 URZ, [UR4+0xf8], UR6 ;  /* 0x0000f80604ff75b2 */ /* 0x0008640008000100 */
[----:B----4-:R-:W-:Y:S01]  /*0c60*/  NOP ;  /* 0x0000000000007918 */ /* 0x010fe20000000000 */
.L_x_13:
[----:B------:R-:W4:Y:S01]  /*0c70*/  SHFL.IDX PT, R2, R75, RZ, 0x1f ;  /* 0x00001fff4b027589 */ /* 0x000f2200000e0000 */
[----:B------:R-:W1:Y:S01]  /*0c80*/  S2UR UR45, SR_CgaCtaId ;  /* 0x00000000002d79c3 */ /* 0x000e620000008800 */
[----:B------:R-:W-:Y:S01]  /*0c90*/  NOP ;  /* 0x0000000000007918 */ /* 0x000fe20000000000 */
[----:B----4-:R-:W-:-:S13]  /*0ca0*/  ISETP.NE.AND P0, PT, R2, 0x3, PT ;  /* 0x000000030200780c */ /* 0x010fda0003f05270 */
[----:B-1----:R-:W-:Y:S05]  /*0cb0*/  @P0 BRA `(.L_x_14) ;  /* 0x0000000000340947 */ /* 0x002fea0003800000 */
[----:B--23--:R-:W-:Y:S01]  /*0cc0*/  UMOV UR4, 0x400 ;  /* 0x0000040000047882 */ /* 0x00cfe20000000000 */
[----:B------:R-:W-:Y:S01]  /*0cd0*/  UMOV UR6, 0x20 ;  /* 0x0000002000067882 */ /* 0x000fe20000000000 */
[----:B------:R-:W-:Y:S02]  /*0ce0*/  ULEA UR4, UR45, UR4, 0x18 ;  /* 0x000000042d047291 */ /* 0x000fe4000f8ec0ff */
[----:B------:R-:W-:-:S04]  /*0cf0*/  UIADD3 UR6, UPT, UPT, -UR6, 0x100000, URZ ;  /* 0x0010000006067890 */ /* 0x000fc8000fffe1ff */
[----:B------:R-:W-:Y:S02]  /*0d00*/  USHF.L.U32 UR7, UR6, 0xb, URZ ;  /* 0x0000000b06077899 */ /* 0x000fe400080006ff */
[----:B------:R-:W-:Y:S01]  /*0d10*/  USHF.L.U32 UR6, UR6, 0x1, URZ ;  /* 0x0000000106067899 */ /* 0x000fe200080006ff */
[----:B------:R-:W-:Y:S01]  /*0d20*/  ELECT P0, URZ, PT ;  /* 0x0000000000ff782f */ /* 0x000fe20003800000 */
[----:B------:R-:W1:Y:S10]  /*0d30*/  FENCE.VIEW.ASYNC.S ;  /* 0x00000000000073c6 */ /* 0x000e740000000000 */
[----:B-1----:R1:W4:Y:S01]  /*0d40*/  SYNCS.EXCH.64 URZ, [UR4+0x100], UR6 ;  /* 0x0001000604ff75b2 */ /* 0x0023220008000100 */
[----:B------:R1:W2:Y:S01]  /*0d50*/  SYNCS.EXCH.64 URZ, [UR4+0x110], UR6 ;  /* 0x0001100604ff75b2 */ /* 0x0002a20008000100 */
[----:B------:R1:W3:Y:S01]  /*0d60*/  SYNCS.EXCH.64 URZ, [UR4+0x108], UR6 ;  /* 0x0001080604ff75b2 */ /* 0x0002e20008000100 */
[----:B------:R1:W1:Y:S01]  /*0d70*/  SYNCS.EXCH.64 URZ, [UR4+0x118], UR6 ;  /* 0x0001180604ff75b2 */ /* 0x0002620008000100 */
[----:B------:R-:W-:Y:S01]  /*0d80*/  NOP ;  /* 0x0000000000007918 */ /* 0x000fe20000000000 */
.L_x_14:
[----:B-123--:R-:W1:Y:S01]  /*0d90*/  LDCU UR4, c[0x0][0x36c] ;  /* 0x00006d80ff0477ac */ /* 0x00ee620008000800 */
[----:B------:R-:W-:Y:S01]  /*0da0*/  ISETP.NE.OR P3, PT, R0, 0x2, !P3 ;  /* 0x000000020000780c */ /* 0x000fe20005f65670 */
[----:B------:R-:W-:Y:S01]  /*0db0*/  NOP ;  /* 0x0000000000007918 */ /* 0x000fe20000000000 */
[----:B------:R-:W-:Y:S01]  /*0dc0*/  LOP3.LUT R0, R85, 0x1f, RZ, 0xc0, !PT ;  /* 0x0000001f55007812 */ /* 0x000fe200078ec0ff */
[----:B------:R-:W-:Y:S02]  /*0dd0*/  UISETP.NE.AND UP4, UPT, UR17, URZ, UPT ;  /* 0x000000ff1100728c */ /* 0x000fe4000bf85270 */
[----:B-1----:R-:W-:-:S09]  /*0de0*/  UISETP.EQ.U32.AND UP5, UPT, UR4, 0x1, UPT ;  /* 0x000000010400788c */ /* 0x002fd2000bfa2070 */
[----:B------:R-:W-:Y:S05]  /*0df0*/  BRA.U !UP5, `(.L_x_15) ;  /* 0x000000010d087547 */ /* 0x000fea000b800000 */
[----:B----4-:R-:W-:Y:S01]  /*0e00*/  UCGABAR_ARV ;  /* 0x00000000000079c7 */ /* 0x010fe20008000000 */
[----:B------:R-:W-:Y:S05]  /*0e10*/  BRA `(.L_x_16) ;  /* 0x0000000000047947 */ /* 0x000fea0003800000 */
.L_x_15:
[----:B----4-:R-:W-:Y:S01]  /*0e20*/  NOP ;  /* 0x0000000000007918 */ /* 0x010fe20000000000 */
.L_x_16:
[----:B------:R-:W1:Y:S01]  /*0e30*/  S2UR UR7, SR_CTAID.X ;  /* 0x00000000000779c3 */ /* 0x000e620000002500 */
[----:B------:R-:W-:-:S05]  /*0e40*/  CS2R.32 R77, SR_CgaSize ;  /* 0x00000000004d7805 */ /* 0x000fca0000008a00 */
[----:B------:R-:W-:-:S05]  /*0e50*/  IMAD R77, R77, -0xa0, RZ ;  /* 0xffffff604d4d7824 */ /* 0x000fca00078e02ff */
[----:B------:R-:W-:-:S14]  /*0e60*/  R2UR UR5, R77 ;  /* 0x000000004d0572ca */ /* 0x000fdc00000e0000 */
[----:B------:R-:W2:Y:S01]  /*0e70*/  LDCU UR5, c[0x0][UR5+0x2b0] ;  /* 0x00005600050577ac */ /* 0x000ea20008000800 */
[----:B------:R-:W-:-:S05]  /*0e80*/  CS2R.32 R77, SR_CgaSize ;  /* 0x00000000004d7805 */ /* 0x000fca0000008a00 */
[----:B------:R-:W-:-:S05]  /*0e90*/  IMAD R77, R77, -0xa0, RZ ;  /* 0xffffff604d4d7824 */ /* 0x000fca00078e02ff */
[----:B------:R-:W-:-:S14]  /*0ea0*/  R2UR UR4, R77 ;  /* 0x000000004d0472ca */ /* 0x000fdc00000e0000 */
[----:B------:R-:W3:Y:S01]  /*0eb0*/  LDCU UR4, c[0x0][UR4+0x2b4] ;  /* 0x00005680040477ac */ /* 0x000ee20008000800 */
[----:B------:R-:W4:Y:S01]  /*0ec0*/  S2UR UR8, SR_CTAID.Y ;  /* 0x00000000000879c3 */ /* 0x000f220000002600 */
[----:B------:R-:W-:-:S05]  /*0ed0*/  CS2R.32 R77, SR_CgaSize ;  /* 0x00000000004d7805 */ /* 0x000fca0000008a00 */
[----:B------:R-:W-:-:S05]  /*0ee0*/  IMAD R77, R77, -0xa0, RZ ;  /* 0xffffff604d4d7824 */ /* 0x000fca00078e02ff */
[----:B------:R-:W-:-:S14]  /*0ef0*/  R2UR UR9, R77 ;  /* 0x000000004d0972ca */ /* 0x000fdc00000e0000 */
[----:B------:R-:W3:Y:S01]  /*0f00*/  LDCU UR9, c[0x0][UR9+0x2a0] ;  /* 0x00005400090977ac */ /* 0x000ee20008000800 */
[----:B------:R-:W-:-:S05]  /*0f10*/  CS2R.32 R77, SR_CgaSize ;  /* 0x00000000004d7805 */ /* 0x000fca0000008a00 */
[----:B------:R-:W-:-:S05]  /*0f20*/  IMAD R77, R77, -0xa0, RZ ;  /* 0xffffff604d4d7824 */ /* 0x000fca00078e02ff */
[----:B------:R-:W-:-:S14]  /*0f30*/  R2UR UR10, R77 ;  /* 0x000000004d0a72ca */ /* 0x000fdc00000e0000 */
[----:B------:R-:W3:Y:S01]  /*0f40*/  LDCU UR10, c[0x0][UR10+0x2a4] ;  /* 0x000054800a0a77ac */ /* 0x000ee20008000800 */
[----:B------:R-:W3:Y:S01]  /*0f50*/  S2UR UR36, SR_CTAID.Z ;  /* 0x00000000002479c3 */ /* 0x000ee20000002700 */
[----:B------:R-:W3:Y:S01]  /*0f60*/  LDCU UR21, c[0x0][0xb24] ;  /* 0x00016480ff1577ac */ /* 0x000ee20008000800 */
[----:B------:R-:W3:Y:S01]  /*0f70*/  LDCU UR42, c[0x0][0xb24] ;  /* 0x00016480ff2a77ac */ /* 0x000ee20008000800 */
[----:B-1----:R-:W-:Y:S01]  /*0f80*/  I2FP.F32.U32 R3, UR7 ;  /* 0x0000000700037c45 */ /* 0x002fe20008201000 */
[----:B------:R-:W1:Y:S04]  /*0f90*/  LDCU UR28, c[0x0][0xb30] ;  /* 0x00016600ff1c77ac */ /* 0x000e680008000800 */
[----:B--2---:R-:W-:Y:S01]  /*0fa0*/  FMUL R3, R3, UR5 ;  /* 0x0000000503037c20 */ /* 0x004fe20008400000 */
[----:B------:R-:W-:Y:S01]  /*0fb0*/  USHF.L.U32 UR26, UR45, 0xc, URZ ;  /* 0x0000000c2d1a7899 */ /* 0x000fe200080006ff */
[----:B----4-:R-:W-:Y:S01]  /*0fc0*/  I2FP.F32.U32 R2, UR8 ;  /* 0x0000000800027c45 */ /* 0x010fe20008201000 */
[----:B------:R-:W-:Y:S01]  /*0fd0*/  UMOV UR16, UR7 ;  /* 0x0000000700107c82 */ /* 0x000fe20008000000 */
[----:B------:R-:W-:-:S02]  /*0fe0*/  UMOV UR20, UR8 ;  /* 0x0000000800147c82 */ /* 0x000fc40008000000 */
[----:B------:R-:W2:Y:S01]  /*0ff0*/  F2I.U32.TRUNC.NTZ R3, R3 ;  /* 0x0000000300037305 */ /* 0x000ea2000020f000 */
[----:B---3--:R-:W-:Y:S01]  /*1000*/  UISETP.GE.AND UP2, UPT, UR21, 0x1, UPT ;  /* 0x000000011500788c */ /* 0x008fe2000bf46270 */
[----:B------:R-:W-:-:S06]  /*1010*/  FMUL R2, R2, UR4 ;  /* 0x0000000402027c20 */ /* 0x000fcc0008400000 */
[----:B------:R-:W3:Y:S01]  /*1020*/  F2I.U32.TRUNC.NTZ R2, R2 ;  /* 0x0000000200027305 */ /* 0x000ee2000020f000 */
[----:B--2---:R-:W-:Y:S02]  /*1030*/  R2UR UR4, R3 ;  /* 0x00000000030472ca */ /* 0x004fe400000e0000 */
[----:B---3--:R-:W-:Y:S02]  /*1040*/  R2UR UR6, R2 ;  /* 0x00000000020672ca */ /* 0x008fe400000e0000 */
[----:B------:R-:W-:-:S09]  /*1050*/  PRMT R2, RZ, 0x7610, R2 ;  /* 0x00007610ff027816 */ /* 0x000fd20000000002 */
[----:B------:R-:W-:-:S04]  /*1060*/  UIADD3 UR5, UPT, UPT, -UR4, URZ, URZ ;  /* 0x000000ff04057290 */ /* 0x000fc8000fffe1ff */
[----:B------:R-:W-:Y:S02]  /*1070*/  UIMAD UR5, UR9, UR5, UR7 ;  /* 0x00000005090572a4 */ /* 0x000fe4000f8e0207 */
[----:B------:R-:W-:-:S04]  /*1080*/  UIADD3 UR4, UPT, UPT, -UR6, URZ, URZ ;  /* 0x000000ff06047290 */ /* 0x000fc8000fffe1ff */
[----:B------:R-:W-:Y:S01]  /*1090*/  IMAD.U32 R77, RZ, RZ, UR5 ;  /* 0x00000005ff4d7e24 */ /* 0x000fe2000f8e00ff */
[----:B------:R-:W-:-:S06]  /*10a0*/  UIMAD UR4, UR10, UR4, UR8 ;  /* 0x000000040a0472a4 */ /* 0x000fcc000f8e0208 */
[----:B------:R-:W-:Y:S01]  /*10b0*/  IMAD.U32 R76, RZ, RZ, UR4 ;  /* 0x00000004ff4c7e24 */ /* 0x000fe2000f8e00ff */
[----:B-1----:R-:W-:Y:S06]  /*10c0*/  BRA.U UP4, `(.L_x_17) ;  /* 0x00000001042c7547 */ /* 0x002fec000b800000 */
[----:B------:R-:W-:Y:S02]  /*10d0*/  R2UR UR5, R76 ;  /* 0x000000004c0572ca */ /* 0x000fe400000e0000 */
[----:B------:R-:W-:-:S11]  /*10e0*/  R2UR UR4, R77 ;  /* 0x000000004d0472ca */ /* 0x000fd600000e0000 */
[----:B------:R-:W-:Y:S02]  /*10f0*/  UISETP.NE.AND UP0, UPT, UR5, URZ, UPT ;  /* 0x000000ff0500728c */ /* 0x000fe4000bf05270 */
[----:B------:R-:W-:Y:S02]  /*1100*/  UISETP.NE.AND UP1, UPT, UR5, 0x1, UPT ;  /* 0x000000010500788c */ /* 0x000fe4000bf25270 */
[----:B------:R-:W-:-:S04]  /*1110*/  UISETP.EQ.OR UP0, UPT, UR4, URZ, !UP0 ;  /* 0x000000ff0400728c */ /* 0x000fc8000c702670 */
[----:B------:R-:W-:Y:S02]  /*1120*/  USEL UR5, URZ, 0x1, !UP0 ;  /* 0x00000001ff057887 */ /* 0x000fe4000c000000 */
[----:B------:R-:W-:Y:S02]  /*1130*/  UISETP.NE.AND UP0, UPT, UR4, URZ, UPT ;  /* 0x000000ff0400728c */ /* 0x000fe4000bf05270 */
[----:B------:R-:W-:-:S04]  /*1140*/  USEL UR4, URZ, 0x2, UP1 ;  /* 0x00000002ff047887 */ /* 0x000fc80008800000 */
[----:B------:R-:W-:-:S04]  /*1150*/  USEL UR4, UR4, 0x2, UP0 ;  /* 0x0000000204047887 */ /* 0x000fc80008000000 */
[----:B------:R-:W-:-:S06]  /*1160*/  UIADD3 UR4, UPT, UPT, UR5, UR4, URZ ;  /* 0x0000000405047290 */ /* 0x000fcc000fffe0ff */
[----:B------:R-:W-:Y:S02]  /*1170*/  IMAD.U32 R2, RZ, RZ, UR4 ;  /* 0x00000004ff027e24 */ /* 0x000fe4000f8e00ff */
.L_x_17:
[----:B------:R-:W-:Y:S05]  /*1180*/  BRA.U !UP2, `(.L_x_18) ;  /* 0x000000010ad47547 */ /* 0x000fea000b800000 */
[----:B------:R-:W1:Y:S01]  /*1190*/  LDCU.128 UR12, c[0x0][0xb10] ;  /* 0x00016200ff0c77ac */ /* 0x000e620008000c00 */
[----:B------:R-:W2:Y:S01]  /*11a0*/  LDCU UR6, c[0x0][0x370] ;  /* 0x00006e00ff0677ac */ /* 0x000ea20008000800 */
[----:B------:R-:W3:Y:S01]  /*11b0*/  LDCU UR5, c[0x0][0x374] ;  /* 0x00006e80ff0577ac */ /* 0x000ee20008000800 */
[----:B------:R-:W4:Y:S01]  /*11c0*/  LDCU UR27, c[0x0][0xb0c] ;  /* 0x00016180ff1b77ac */ /* 0x000f220008000800 */
[----:B------:R-:W4:Y:S01]  /*11d0*/  LDCU UR4, c[0x0][0xb20] ;  /* 0x00016400ff0477ac */ /* 0x000f220008000800 */
[----:B------:R-:W4:Y:S01]  /*11e0*/  LDCU.64 UR8, c[0x0][0xb28] ;  /* 0x00016500ff0877ac */ /* 0x000f220008000a00 */
[----:B-1----:R-:W-:Y:S02]  /*11f0*/  UISETP.NE.AND UP0, UPT, UR14, 0x1, UPT ;  /* 0x000000010e00788c */ /* 0x002fe4000bf05270 */
[----:B---3--:R-:W-:Y:S02]  /*1200*/  UIMAD.WIDE.U32 UR10, UR5, UR15, URZ ;  /* 0x0000000f050a72a5 */ /* 0x008fe4000f8e00ff */
[----:B--2---:R-:W-:-:S02]  /*1210*/  UIMAD.WIDE.U32 UR22, UR6, UR12, URZ ;  /* 0x0000000c061672a5 */ /* 0x004fc4000f8e00ff */
[----:B----4-:R-:W-:Y:S02]  /*1220*/  UISETP.NE.AND UP1, UPT, UR27, 0x1, UPT ;  /* 0x000000011b00788c */ /* 0x010fe4000bf25270 */
[----:B------:R-:W-:Y:S01]  /*1230*/  UISETP.NE.AND UP2, UPT, UR21, 0x1, UPT ;  /* 0x000000011500788c */ /* 0x000fe2000bf45270 */
[----:B------:R-:W-:Y:S02]  /*1240*/  UMOV UR10, UR11 ;  /* 0x0000000b000a7c82 */ /* 0x000fe40008000000 */
[----:B------:R-:W-:Y:S01]  /*1250*/  UMOV UR22, UR23 ;  /* 0x0000001700167c82 */ /* 0x000fe20008000000 */
[----:B------:R-:W-:Y:S02]  /*1260*/  @UP0 USHF.R.U32.HI UR5, URZ, UR4, UR10 ;  /* 0x00000004ff050299 */ /* 0x000fe4000801160a */
[----:B------:R-:W-:Y:S02]  /*1270*/  UIMAD.WIDE.U32 UR24, UR20, UR15, URZ ;  /* 0x0000000f141872a5 */ /* 0x000fe4000f8e00ff */
[----:B------:R-:W-:-:S02]  /*1280*/  UIMAD.WIDE.U32 UR10, UR5, UR8, URZ ;  /* 0x00000008050a72a5 */ /* 0x000fc4000f8e00ff */
[----:B------:R-:W-:Y:S02]  /*1290*/  @UP1 USHF.R.U32.HI UR6, URZ, UR13, UR22 ;  /* 0x0000000dff061299 */ /* 0x000fe40008011616 */
[----:B------:R-:W-:Y:S02]  /*12a0*/  UIMAD.WIDE.U32 UR18, UR16, UR12, URZ ;  /* 0x0000000c101272a5 */ /* 0x000fe4000f8e00ff */
[----:B------:R-:W-:Y:S01]  /*12b0*/  UIMAD.WIDE.U32 UR22, UR6, UR8, URZ ;  /* 0x00000008061672a5 */ /* 0x000fe2000f8e00ff */
[----:B------:R-:W-:Y:S01]  /*12c0*/  UMOV UR24, UR25 ;  /* 0x0000001900187c82 */ /* 0x000fe20008000000 */
[----:B------:R-:W-:Y:S01]  /*12d0*/  UMOV UR10, UR11 ;  /* 0x0000000b000a7c82 */ /* 0x000fe20008000000 */
[----:B------:R-:W-:Y:S02]  /*12e0*/  USHF.R.U32.HI UR24, URZ, UR4, UR24 ;  /* 0x00000004ff187299 */ /* 0x000fe40008011618 */
[----:B------:R-:W-:Y:S02]  /*12f0*/  @UP2 USHF.R.U32.HI UR5, URZ, UR9, UR10 ;  /* 0x00000009ff052299 */ /* 0x000fe4000801160a */
[----:B------:R-:W-:Y:S01]  /*1300*/  UMOV UR7, UR23 ;  /* 0x0000001700077c82 */ /* 0x000fe20008000000 */
[----:B------:R-:W-:Y:S01]  /*1310*/  UMOV UR18, UR19 ;  /* 0x0000001300127c82 */ /* 0x000fe20008000000 */
[----:B------:R-:W-:-:S02]  /*1320*/  @UP2 USHF.R.U32.HI UR6, URZ, UR9, UR7 ;  /* 0x00000009ff062299 */ /* 0x000fc40008011607 */
[----:B------:R-:W-:Y:S02]  /*1330*/  USHF.R.U32.HI UR13, URZ, UR13, UR18 ;  /* 0x0000000dff0d7299 */ /* 0x000fe40008011612 */
[----:B------:R-:W-:Y:S02]  /*1340*/  USEL UR4, UR20, UR24, !UP0 ;  /* 0x0000001814047287 */ /* 0x000fe4000c000000 */
[----:B------:R-:W-:Y:S02]  /*1350*/  UIMAD UR7, UR5, UR21, URZ ;  /* 0x00000015050772a4 */ /* 0x000fe4000f8e02ff */
[----:B------:R-:W-:Y:S02]  /*1360*/  USEL UR5, UR16, UR13, !UP1 ;  /* 0x0000000d10057287 */ /* 0x000fe4000c800000 */
[----:B------:R-:W-:Y:S02]  /*1370*/  UIMAD UR12, UR6, UR21, URZ ;  /* 0x00000015060c72a4 */ /* 0x000fe4000f8e02ff */
[----:B------:R-:W-:-:S02]  /*1380*/  UISETP.GE.AND UP0, UPT, UR4, UR7, UPT ;  /* 0x000000070400728c */ /* 0x000fc4000bf06270 */
[----:B------:R-:W-:Y:S02]  /*1390*/  UIMAD.WIDE.U32 UR10, UR4, UR8, URZ ;  /* 0x00000008040a72a5 */ /* 0x000fe4000f8e00ff */
[----:B------:R-:W-:Y:S02]  /*13a0*/  UISETP.GE.OR UP0, UPT, UR5, UR12, UP0 ;  /* 0x0000000c0500728c */ /* 0x000fe40008706670 */
[----:B------:R-:W-:Y:S02]  /*13b0*/  UIMAD.WIDE.U32 UR12, UR5, UR8, URZ ;  /* 0x00000008050c72a5 */ /* 0x000fe4000f8e00ff */
[----:B------:R-:W-:Y:S01]  /*13c0*/  UIADD3 UR10, UPT, UPT, -UR4, URZ, URZ ;  /* 0x000000ff040a7290 */ /* 0x000fe2000fffe1ff */
[----:B------:R-:W-:Y:S01]  /*13d0*/  UMOV UR8, UR11 ;  /* 0x0000000b00087c82 */ /* 0x000fe20008000000 */
[----:B------:R-:W-:Y:S02]  /*13e0*/  UIADD3 UR11, UPT, UPT, -UR5, URZ, URZ ;  /* 0x000000ff050b7290 */ /* 0x000fe4000fffe1ff */
[----:B------:R-:W-:-:S03]  /*13f0*/  USHF.R.U32.HI UR8, URZ, UR9, UR8 ;  /* 0x00000009ff087299 */ /* 0x000fc60008011608 */
[----:B------:R-:W-:Y:S01]  /*1400*/  @!UP0 UMOV UR7, UR13 ;  /* 0x0000000d00078c82 */ /* 0x000fe20008000000 */
[----:B------:R-:W-:Y:S02]  /*1410*/  UIMAD UR20, UR14, UR10, UR20 ;  /* 0x0000000a0e1472a4 */ /* 0x000fe4000f8e0214 */
[----:B------:R-:W-:Y:S02]  /*1420*/  USEL UR8, UR4, UR8, !UP2 ;  /* 0x0000000804087287 */ /* 0x000fe4000d000000 */
[----:B------:R-:W-:Y:S02]  /*1430*/  @!UP0 USHF.R.U32.HI UR7, URZ, UR9, UR7 ;  /* 0x00000009ff078299 */ /* 0x000fe40008011607 */
[----:B------:R-:W-:Y:S02]  /*1440*/  UIADD3 UR9, UPT, UPT, -UR8, URZ, URZ ;  /* 0x000000ff08097290 */ /* 0x000fe4000fffe1ff */
[----:B------:R-:W-:Y:S02]  /*1450*/  @!UP0 USEL UR7, UR5, UR7, !UP2 ;  /* 0x0000000705078287 */ /* 0x000fe4000d000000 */
[----:B------:R-:W-:-:S02]  /*1460*/  UIMAD UR9, UR21, UR9, UR4 ;  /* 0x00000009150972a4 */ /* 0x000fc4000f8e0204 */
[----:B------:R-:W-:Y:S02]  /*1470*/  @!UP0 UIADD3 UR8, UPT, UPT, UR8, -UR7, URZ ;  /* 0x8000000708088290 */ /* 0x000fe4000fffe0ff */
[----:B------:R-:W-:Y:S02]  /*1480*/  @!UP0 UIMAD UR6, UR9, UR6, UR7 ;  /* 0x00000006090682a4 */ /* 0x000fe4000f8e0207 */
[----:B------:R-:W-:Y:S02]  /*1490*/  @!UP0 UIMAD UR4, UR8, UR21, UR5 ;  /* 0x00000015080482a4 */ /* 0x000fe4000f8e0205 */
[----:B------:R-:W-:Y:S02]  /*14a0*/  UIMAD UR16, UR27, UR11, UR16 ;  /* 0x0000000b1b1072a4 */ /* 0x000fe4000f8e0210 */
[----:B------:R-:W-:Y:S01]  /*14b0*/  UIMAD UR20, UR4, UR14, UR20 ;  /* 0x0000000e041472a4 */ /* 0x000fe2000f8e0214 */
[----:B------:R-:W-:Y:S02]  /*14c0*/  @!UP0 UMOV UR5, UR6 ;  /* 0x0000000600058c82 */ /* 0x000fe40008000000 */
[----:B------:R-:W-:-:S12]  /*14d0*/  UIMAD UR16, UR5, UR27, UR16 ;  /* 0x0000001b051072a4 */ /* 0x000fd8000f8e0210 */
.L_x_18:
[----:B------:R-:W-:Y:S02]  /*14e0*/  UISETP.NE.AND UP1, UPT, UR28, 0x1, UPT ;  /* 0x000000011c00788c */ /* 0x000fe4000bf25270 */
[----:B------:R-:W-:Y:S02]  /*14f0*/  UISETP.NE.AND UP0, UPT, UR17, 0x2, UPT ;  /* 0x000000021100788c */ /* 0x000fe4000bf05270 */
[----:B------:R-:W-:-:S05]  /*1500*/  ULOP3.LUT UR24, UR26, 0x1000, URZ, 0xc0, !UPT ;  /* 0x000010001a187892 */ /* 0x000fca000f8ec0ff */
[----:B------:R-:W-:Y:S07]  /*1510*/  BRA.U UP1, `(.L_x_19) ;  /* 0x0000000101447547 */ /* 0x000fee000b800000 */
[----:B------:R-:W1:Y:S01]  /*1520*/  LDCU.128 UR8, c[0x0][0xb10] ;  /* 0x00016200ff0877ac */ /* 0x000e620008000c00 */
[----:B------:R-:W2:Y:S01]  /*1530*/  LDCU UR12, c[0x0][0xb0c] ;  /* 0x00016180ff0c77ac */ /* 0x000ea20008000800 */
[----:B------:R-:W3:Y:S01]  /*1540*/  LDCU UR13, c[0x0][0xb20] ;  /* 0x00016400ff0d77ac */ /* 0x000ee20008000800 */
[----:B-1----:R-:W-:Y:S02]  /*1550*/  UIMAD.WIDE.U32 UR6, UR16, UR8, URZ ;  /* 0x00000008100672a5 */ /* 0x002fe4000f8e00ff */
[----:B------:R-:W-:Y:S02]  /*1560*/  UIMAD.WIDE.U32 UR4, UR20, UR11, URZ ;  /* 0x0000000b140472a5 */ /* 0x000fe4000f8e00ff */
[----:B--2---:R-:W-:Y:S02]  /*1570*/  UISETP.NE.AND UP2, UPT, UR12, 0x1, UPT ;  /* 0x000000010c00788c */ /* 0x004fe4000bf45270 */
[----:B------:R-:W-:Y:S01]  /*1580*/  UISETP.NE.AND UP1, UPT, UR10, 0x1, UPT ;  /* 0x000000010a00788c */ /* 0x000fe2000bf25270 */
[----:B------:R-:W-:-:S02]  /*1590*/  UMOV UR6, UR7 ;  /* 0x0000000700067c82 */ /* 0x000fc40008000000 */
[----:B------:R-:W-:Y:S01]  /*15a0*/  UMOV UR4, UR5 ;  /* 0x0000000500047c82 */ /* 0x000fe20008000000 */
[----:B------:R-:W-:Y:S02]  /*15b0*/  USHF.R.U32.HI UR6, URZ, UR9, UR6 ;  /* 0x00000009ff067299 */ /* 0x000fe40008011606 */
[----:B---3--:R-:W-:Y:S02]  /*15c0*/  USHF.R.U32.HI UR4, URZ, UR13, UR4 ;  /* 0x0000000dff047299 */ /* 0x008fe40008011604 */
[----:B------:R-:W-:Y:S02]  /*15d0*/  USEL UR5, UR16, UR6, !UP2 ;  /* 0x0000000610057287 */ /* 0x000fe4000d000000 */
[----:B------:R-:W-:-:S04]  /*15e0*/  USEL UR4, UR20, UR4, !UP1 ;  /* 0x0000000414047287 */ /* 0x000fc8000c800000 */
[----:B------:R-:W-:Y:S02]  /*15f0*/  UIADD3 UR6, UPT, UPT, UR5, -UR4, URZ ;  /* 0x8000000405067290 */ /* 0x000fe4000fffe0ff */
[----:B------:R-:W-:Y:S02]  /*1600*/  UIADD3 UR4, UPT, UPT, -UR5, UR4, URZ ;  /* 0x0000000405047290 */ /* 0x000fe4000fffe1ff */
[----:B------:R-:W-:Y:S02]  /*1610*/  UIMAD UR20, UR6, UR10, UR20 ;  /* 0x0000000a061472a4 */ /* 0x000fe4000f8e0214 */
[----:B------:R-:W-:-:S12]  /*1620*/  UIMAD UR16, UR4, UR12, UR16 ;  /* 0x0000000c041072a4 */ /* 0x000fd8000f8e0210 */
.L_x_19:
[----:B------:R-:W-:Y:S05]  /*1630*/  BRA.U !UP5, `(.L_x_20) ;  /* 0x000000010d0c7547 */ /* 0x000fea000b800000 */
[----:B------:R-:W-:Y:S01]  /*1640*/  UCGABAR_WAIT ;  /* 0x0000000000007dc7 */ /* 0x000fe20008000000 */
[----:B------:R-:W-:Y:S01]  /*1650*/  CCTL.IVALL ;  /* 0x00000000ff00798f */ /* 0x000fe20002000000 */
[----:B------:R-:W-:Y:S05]  /*1660*/  BRA `(.L_x_21) ;  /* 0x0000000000047947 */ /* 0x000fea0003800000 */
.L_x_20:
[----:B------:R-:W-:Y:S06]  /*1670*/  BAR.SYNC.DEFER_BLOCKING 0x0 ;  /* 0x0000000000007b1d */ /* 0x000fec0000010000 */
.L_x_21:
[----:B------:R-:W-:Y:S05]  /*1680*/  BRA.U UP0, `(.L_x_22) ;  /* 0x0000001100e87547 */ /* 0x000fea000b800000 */
[----:B------:R-:W1:Y:S01]  /*1690*/  LDCU UR6, c[0x0][0x38c] ;  /* 0x00007180ff0677ac */ /* 0x000e620008000800 */
[----:B------:R-:W-:Y:S01]  /*16a0*/  PLOP3.LUT P1, PT, PT, PT, UP3, 0x80, 0x8 ;  /* 0x000000000008781c */ /* 0x000fe20003f2f038 */
[----:B------:R-:W-:Y:S01]  /*16b0*/  IMAD.MOV.U32 R12, RZ, RZ, 0x1 ;  /* 0x00000001ff0c7424 */ /* 0x000fe200078e00ff */
[----:B------:R-:W-:Y:S01]  /*16c0*/  ISETP.EQ.OR P2, PT, R0, RZ, P3 ;  /* 0x000000ff0000720c */ /* 0x000fe20001f42670 */
[----:B------:R-:W-:Y:S01]  /*16d0*/  UISETP.NE.AND UP1, UPT, UR17, URZ, UPT ;  /* 0x000000ff1100728c */ /* 0x000fe2000bf25270 */
[----:B------:R-:W-:Y:S02]  /*16e0*/  PLOP3.LUT P1, PT, P1, PT, PT, 0x8, 0x80 ;  /* 0x000000000080781c */ /* 0x000fe40000f2e170 */
[----:B------:R-:W-:Y:S01]  /*16f0*/  CS2R R10, SRZ ;  /* 0x00000000000a7805 */ /* 0x000fe2000001ff00 */
[----:B------:R-:W-:Y:S01]  /*1700*/  IMAD.MOV.U32 R9, RZ, RZ, RZ ;  /* 0x000000ffff097224 */ /* 0x000fe200078e00ff */
[----:B------:R-:W2:Y:S01]  /*1710*/  LDCU UR39, c[0x0][0x370] ;  /* 0x00006e00ff2777ac */ /* 0x000ea20008000800 */
[----:B------:R-:W-:Y:S01]  /*1720*/  IMAD.MOV.U32 R8, RZ, RZ, 0x1 ;  /* 0x00000001ff087424 */ /* 0x000fe200078e00ff */
[----:B------:R-:W-:Y:S01]  /*1730*/  USEL UR25, UR43, 0x2, UP1 ;  /* 0x000000022b197887 */ /* 0x000fe20008800000 */
[----:B------:R-:W3:Y:S01]  /*1740*/  LDCU.64 UR28, c[0x0][0x348] ;  /* 0x00006900ff1c77ac */ /* 0x000ee20008000a00 */
[----:B-1----:R-:W-:-:S02]  /*1750*/  UIADD3 UR5, UPT, UPT, UR6, 0x7f, URZ ;  /* 0x0000007f06057890 */ /* 0x002fc4000fffe0ff */
[----:B------:R-:W-:Y:S02]  /*1760*/  USHF.R.U32.HI UR44, URZ, 0x7, UR24 ;  /* 0x00000007ff2c7899 */ /* 0x000fe40008011618 */
[----:B------:R-:W-:Y:S02]  /*1770*/  USHF.R.S32.HI UR4, URZ, 0x1f, UR5 ;  /* 0x0000001fff047899 */ /* 0x000fe40008011405 */
[----:B------:R-:W-:Y:S02]  /*1780*/  UIADD3 UR46, UPT, UPT, UR6, 0xfe, URZ ;  /* 0x000000fe062e7890 */ /* 0x000fe4000fffe0ff */
[----:B------:R-:W-:Y:S01]  /*1790*/  ULEA.HI UR4, UR4, UR5, URZ, 0x7 ;  /* 0x0000000504047291 */ /* 0x000fe2000f8f38ff */
[----:B------:R-:W1:Y:S03]  /*17a0*/  LDCU UR38, c[0x0][0x374] ;  /* 0x00006e80ff2677ac */ /* 0x000e660008000800 */
[----:B------:R-:W-:-:S02]  /*17b0*/  USHF.R.S32.HI UR41, URZ, 0x7, UR4 ;  /* 0x00000007ff297899 */ /* 0x000fc40008011404 */
[----:B------:R-:W-:Y:S02]  /*17c0*/  UIADD3 UR4, UPT, UPT, UR6, -0x1, URZ ;  /* 0xffffffff06047890 */ /* 0x000fe4000fffe0ff */
[----:B------:R-:W-:Y:S02]  /*17d0*/  UISETP.LT.U32.AND UP0, UPT, UR41, 0x5, UPT ;  /* 0x000000052900788c */ /* 0x000fe4000bf01070 */
[----:B------:R-:W-:Y:S02]  /*17e0*/  UISETP.GE.U32.AND UP2, UPT, UR4, -0xff, UPT ;  /* 0xffffff010400788c */ /* 0x000fe4000bf46070 */
[----:B------:R-:W-:Y:S01]  /*17f0*/  USEL UR40, UR41, 0x5, UP0 ;  /* 0x0000000529287887 */ /* 0x000fe20008000000 */
[----:B------:R-:W-:-:S03]  /*1800*/  UMOV UR5, URZ ;  /* 0x000000ff00057c82 */ /* 0x000fc60008000000 */
[----:B------:R-:W-:Y:S02]  /*1810*/  UIADD3 UR21, UPT, UPT, UR40, -0x1, URZ ;  /* 0xffffffff28157890 */ /* 0x000fe4000fffe0ff */
[----:B------:R-:W-:-:S03]  /*1820*/  UIADD3 UR43, UPT, UPT, UR41, -UR40, URZ ;  /* 0x80000028292b7290 */ /* 0x000fc6000fffe0ff */
[----:B------:R-:W-:-:S04]  /*1830*/  @UP2 UIADD3 UR21, UPT, UPT, UR40, URZ, URZ ;  /* 0x000000ff28152290 */ /* 0x000fc8000fffe0ff */
[----:B-123--:R-:W-:-:S12]  /*1840*/  UIADD3 UR21, UPT, UPT, UR21, 0x1, URZ ;  /* 0x0000000115157890 */ /* 0x00efd8000fffe0ff */
.L_x_42:
[----:B------:R-:W-:Y:S01]  /*1850*/  UISETP.NE.AND UP0, UPT, UR45, URZ, UPT ;  /* 0x000000ff2d00728c */ /* 0x000fe2000bf05270 */
[----:B------:R-:W1:Y:S08]  /*1860*/  S2UR UR45, SR_CgaCtaId ;  /* 0x00000000002d79c3 */ /* 0x000e700000008800 */
[----:B------:R-:W-:Y:S05]  /*1870*/  BRA.U UP0, `(.L_x_23) ;  /* 0x0000000100347547 */ /* 0x000fea000b800000 */
[----:B------:R-:W2:Y:S01]  /*1880*/  S2R R0, SR_CgaCtaId ;  /* 0x0000000000007919 */ /* 0x000ea20000008800 */
[----:B------:R-:W-:-:S04]  /*1890*/  MOV R2, 0x400 ;  /* 0x0000040000027802 */ /* 0x000fc80000000f00 */
[----:B--2---:R-:W-:Y:S02]  /*18a0*/  LEA R0, R0, R2, 0x18 ;  /* 0x0000000200007211 */ /* 0x004fe400078ec0ff */
[----:B------:R-:W-:-:S03]  /*18b0*/  SHF.L.U32 R2, R8, 0x1f, RZ ;  /* 0x0000001f08027819 */ /* 0x000fc600000006ff */
[----:B------:R-:W-:-:S04]  /*18c0*/  IMAD R0, R9, 0x8, R0 ;  /* 0x0000000809007824 */ /* 0x000fc800078e0200 */
[----:B------:R-:W2:Y:S02]  /*18d0*/  SYNCS.PHASECHK.TRANS64.TRYWAIT P0, [R0+URZ+0x110], R2 ;  /* 0x00011002000075a7 */ /* 0x000ea400080011ff */
[----:B--2---:R-:W-:Y:S05]  /*18e0*/  @!P0 BRA `(.L_x_24) ;  /* 0x0000007c00cc8947 */ /* 0x004fea0003800000 */
.L_x_133:
[----:B------:R-:W-:Y:S01]  /*18f0*/  VIADD R9, R9, 0x1 ;  /* 0x0000000109097836 */ /* 0x000fe20000000000 */
[----:B------:R2:W-:Y:S04]  /*1900*/  SYNCS.ARRIVE.TRANS64.A1T0 RZ, [R0+URZ+0x100], RZ ;  /* 0x000100ff00ff79a7 */ /* 0x0005e800081000ff */
[----:B------:R-:W-:-:S04]  /*1910*/  ISETP.NE.AND P0, PT, R9, 0x2, PT ;  /* 0x000000020900780c */ /* 0x000fc80003f05270 */
[----:B------:R-:W-:Y:S02]  /*1920*/  SEL R9, R9, RZ, P0 ;  /* 0x000000ff09097207 */ /* 0x000fe40000000000 */
[----:B--2---:R-:W-:-:S04]  /*1930*/  SEL R0, RZ, 0x1, P0 ;  /* 0x00000001ff007807 */ /* 0x004fc80000000000 */
[----:B------:R-:W-:-:S07]  /*1940*/  LOP3.LUT R8, R8, R0, RZ, 0x3c, !PT ;  /* 0x0000000008087212 */ /* 0x000fce00078e3cff */
.L_x_23:
[----:B------:R-:W-:Y:S01]  /*1950*/  UMOV UR6, 0x400 ;  /* 0x0000040000067882 */ /* 0x000fe20000000000 */
[----:B------:R-:W-:Y:S01]  /*1960*/  SHF.L.U32 R0, R12, 0x1f, RZ ;  /* 0x0000001f0c007819 */ /* 0x000fe200000006ff */
[----:B-1----:R-:W-:Y:S02]  /*1970*/  ULEA UR6, UR45, UR6, 0x18 ;  /* 0x000000062d067291 */ /* 0x002fe4000f8ec0ff */
[----:B------:R-:W-:Y:S02]  /*1980*/  UISETP.GE.U32.AND UP0, UPT, UR46, 0xff, UPT ;  /* 0x000000ff2e00788c */ /* 0x000fe4000bf06070 */
[----:B------:R-:W-:Y:S02]  /*1990*/  ULEA UR4, UR5, UR6, 0x3 ;  /* 0x0000000605047291 */ /* 0x000fe4000f8e18ff */
[----:B------:R-:W-:Y:S02]  /*19a0*/  USHF.L.U32 UR11, UR20, 0x8, URZ ;  /* 0x00000008140b7899 */ /* 0x000fe400080006ff */
[----:B------:R-:W-:Y:S01]  /*19b0*/  ULEA UR35, UR16, UR44, 0x6 ;  /* 0x0000002c10237291 */ /* 0x000fe2000f8e30ff */
[----:B------:R-:W-:-:S04]  /*19c0*/  UMOV UR13, URZ ;  /* 0x000000ff000d7c82 */ /* 0x000fc80008000000 */
[----:B------:R1:W2:Y:S01]  /*19d0*/  SYNCS.PHASECHK.TRANS64.TRYWAIT P0, [UR4+0x28], R0 ;  /* 0x00002800ff0075a7 */ /* 0x0002a20008001104 */
[----:B------:R-:W-:Y:S06]  /*19e0*/  BRA.U !UP0, `(.L_x_25) ;  /* 0x0000000108bc7547 */ /* 0x000fec000b800000 */
[----:B------:R-:W-:Y:S01]  /*19f0*/  UMOV UR7, URZ ;  /* 0x000000ff00077c82 */ /* 0x000fe20008000000 */
[----:B------:R-:W-:-:S05]  /*1a00*/  UMOV UR4, UR5 ;  /* 0x0000000500047c82 */ /* 0x000fca0008000000 */
.L_x_31:
[----:B------:R-:W-:Y:S01]  /*1a10*/  ULEA UR33, UR4, UR6, 0x3 ;  /* 0x0000000604217291 */ /* 0x000fe2000f8e18ff */
[----:B--2---:R-:W-:Y:S01]  /*1a20*/  @!P3 MOV R2, 0xa000 ;  /* 0x0000a0000002b802 */ /* 0x004fe20000000f00 */
[----:B--2-4-:R-:W-:Y:S10]  /*1a30*/  @P0 BRA `(.L_x_26) ;  /* 0x00000000000c0947 */ /* 0x014ff40003800000 */
[----:B------:R-:W-:-:S04]  /*1a40*/  SHF.L.U32 R3, R12, 0x1f, RZ ;  /* 0x0000001f0c037819 */ /* 0x000fc800000006ff */
[----:B------:R-:W2:Y:S02]  /*1a50*/  SYNCS.PHASECHK.TRANS64.TRYWAIT P0, [UR33+0x28], R3 ;  /* 0x00002803ff0075a7 */ /* 0x000ea40008001121 */
[----:B--2---:R-:W-:Y:S05]  /*1a60*/  @!P0 BRA `(.L_x_27) ;  /* 0x0000007c00808947 */ /* 0x004fea0003800000 */
.L_x_26:
[----:B------:R2:W-:Y:S01]  /*1a70*/  @!P3 SYNCS.ARRIVE.TRANS64 RZ, [UR33], R2 ;  /* 0x00000002ffffb9a7 */ /* 0x0005e20008000021 */
[----:B------:R-:W-:-:S04]  /*1a80*/  ULOP3.LUT UR5, UR25, 0x2, URZ, 0xfc, !UPT ;  /* 0x0000000219057892 */ /* 0x000fc8000f8efcff */
[----:B------:R-:W-:-:S09]  /*1a90*/  UISETP.NE.AND UP0, UPT, UR5, 0x2, UPT ;  /* 0x000000020500788c */ /* 0x000fd2000bf05270 */
[----:B------:R-:W-:Y:S05]  /*1aa0*/  BRA.U UP0, `(.L_x_28) ;  /* 0x0000000100047547 */ /* 0x000fea000b800000 */
[----:B------:R-:W-:Y:S05]  /*1ab0*/  BPT.TRAP 0x1 ;  /* 0x000000040000795c */ /* 0x000fea0000300000 */
.L_x_28:
[----:B------:R-:W-:Y:S04]  /*1ac0*/  BSSY.RECONVERGENT B0, `(.L_x_29) ;  /* 0x0000003000007945 */ /* 0x000fe80003800200 */
[----:B------:R-:W-:Y:S05]  /*1ad0*/  @P2 BRA `(.L_x_30) ;  /* 0x0000000000042947 */ /* 0x000fea0003800000 */
[----:B------:R-:W-:Y:S05]  /*1ae0*/  BPT.TRAP 0x1 ;  /* 0x000000040000795c */ /* 0x000fea0000300000 */
.L_x_30:
[----:B------:R-:W-:Y:S05]  /*1af0*/  BSYNC.RECONVERGENT B0 ;  /* 0x0000000000007941 */ /* 0x000fea0003800200 */
.L_x_29:
[----:B------:R-:W-:Y:S02]  /*1b00*/  UIADD3 UR5, UPT, UPT, UR4, 0x1, URZ ;  /* 0x0000000104057890 */ /* 0x000fe4000fffe0ff */
[----:B------:R-:W-:Y:S02]  /*1b10*/  ULEA UR32, UR4, UR24, 0xd ;  /* 0x0000001804207291 */ /* 0x000fe4000f8e68ff */
[----:B------:R-:W-:Y:S02]  /*1b20*/  UISETP.NE.AND UP0, UPT, UR5, 0x5, UPT ;  /* 0x000000050500788c */ /* 0x000fe4000bf05270 */
[----:B------:R-:W-:Y:S02]  /*1b30*/  UIADD3 UR16, UP1, UPT, UR28, 0x80, URZ ;  /* 0x000000801c107890 */ /* 0x000fe4000ff3e0ff */
[----:B------:R-:W-:Y:S02]  /*1b40*/  USEL UR9, URZ, 0x1, UP0 ;  /* 0x00000001ff097887 */ /* 0x000fe40008000000 */
[----:B------:R-:W-:-:S02]  /*1b50*/  USEL UR5, UR5, URZ, UP0 ;  /* 0x000000ff05057287 */ /* 0x000fc40008000000 */
[----:B------:R-:W-:Y:S02]  /*1b60*/  UIADD3 UR14, UP0, UPT, UR28, 0x180, URZ ;  /* 0x000001801c0e7890 */ /* 0x000fe4000ff1e0ff */
[----:B------:R-:W-:Y:S01]  /*1b70*/  ULEA UR8, UR5, UR6, 0x3 ;  /* 0x0000000605087291 */ /* 0x000fe2000f8e18ff */
[----:B------:R-:W-:Y:S01]  /*1b80*/  LOP3.LUT R12, R12, UR9, RZ, 0x3c, !PT ;  /* 0x000000090c0c7c12 */ /* 0x000fe2000f8e3cff */
[----:B------:R-:W-:Y:S02]  /*1b90*/  USHF.L.U32 UR34, UR7, 0x7, URZ ;  /* 0x0000000707227899 */ /* 0x000fe400080006ff */
[----:B------:R-:W-:Y:S01]  /*1ba0*/  UIADD3.X UR17, UPT, UPT, URZ, UR29, URZ, UP1, !UPT ;  /* 0x0000001dff117290 */ /* 0x000fe20008ffe4ff */
[----:B-1----:R-:W-:Y:S01]  /*1bb0*/  SHF.L.U32 R0, R12, 0x1f, RZ ;  /* 0x0000001f0c007819 */ /* 0x002fe200000006ff */
[----:B------:R-:W-:Y:S02]  /*1bc0*/  UIADD3 UR32, UPT, UPT, UR6, 0x6400, UR32 ;  /* 0x0000640006207890 */ /* 0x000fe4000fffe020 */
[----:B------:R-:W-:Y:S01]  /*1bd0*/  UIADD3.X UR15, UPT, UPT, URZ, UR29, URZ, UP0, !UPT ;  /* 0x0000001dff0f7290 */ /* 0x000fe200087fe4ff */
[----:B------:R3:W4:Y:S01]  /*1be0*/  SYNCS.PHASECHK.TRANS64.TRYWAIT P0, [UR8+0x28], R0 ;  /* 0x00002800ff0075a7 */ /* 0x0007220008001108 */
[----:B------:R-:W-:Y:S01]  /*1bf0*/  ULEA UR8, UR4, UR6, 0xf ;  /* 0x0000000604087291 */ /* 0x000fe2000f8e78ff */
[----:B------:R-:W-:Y:S01]  /*1c00*/  UMOV UR13, 0x30000 ;  /* 0x00030000000d7882 */ /* 0x000fe20000000000 */
[----:B------:R-:W-:-:S02]  /*1c10*/  UMOV UR18, 0x0 ;  /* 0x0000000000127882 */ /* 0x000fc40000000000 */
[----:B------:R-:W-:Y:S01]  /*1c20*/  UIADD3 UR8, UPT, UPT, UR8, 0x10400, URZ ;  /* 0x0001040008087890 */ /* 0x000fe2000fffe0ff */
[----:B------:R-:W-:Y:S01]  /*1c30*/  UMOV UR19, 0x10000000 ;  /* 0x1000000000137882 */ /* 0x000fe20000000000 */
[----:B------:R-:W-:Y:S01]  /*1c40*/  UMOV UR12, UR36 ;  /* 0x00000024000c7c82 */ /* 0x000fe20008000000 */
[----:B------:R-:W-:Y:S01]  /*1c50*/  UMOV UR9, UR33 ;  /* 0x0000002100097c82 */ /* 0x000fe20008000000 */
[----:B------:R-:W-:Y:S01]  /*1c60*/  UMOV UR10, UR34 ;  /* 0x00000022000a7c82 */ /* 0x000fe20008000000 */
[----:B------:R1:W-:Y:S01]  /*1c70*/  UTMALDG.3D.MULTICAST [UR32], [UR16], UR13, desc[UR18] ;  /* 0x00001220100073b4 */ /* 0x0003e2000801180d */
[----:B------:R-:W-:Y:S01]  /*1c80*/  UIADD3 UR7, UPT, UPT, UR7, 0x1, URZ ;  /* 0x0000000107077890 */ /* 0x000fe2000fffe0ff */
[----:B------:R-:W-:-:S03]  /*1c90*/  UMOV UR4, UR5 ;  /* 0x0000000500047c82 */ /* 0x000fc60008000000 */
[----:B------:R-:W-:Y:S01]  /*1ca0*/  UISETP.NE.AND UP0, UPT, UR7, UR21, UPT ;  /* 0x000000150700728c */ /* 0x000fe2000bf05270 */
[----:B------:R3:W-:Y:S01]  /*1cb0*/  UTMALDG.3D [UR8], [UR14], desc[UR18] ;  /* 0x000012080e0075b4 */ /* 0x0007e20008011000 */
[----:B-1----:R-:W-:-:S07]  /*1cc0*/  UMOV UR13, UR21 ;  /* 0x00000015000d7c82 */ /* 0x002fce0008000000 */
[----:B---3--:R-:W-:Y:S05]  /*1cd0*/  BRA.U UP0, `(.L_x_31) ;  /* 0xfffffffd004c7547 */ /* 0x008fea000b83ffff */
.L_x_25:
[----:B------:R-:W-:Y:S01]  /*1ce0*/  ULEA UR4, UR5, UR6, 0x3 ;  /* 0x0000000605047291 */ /* 0x000fe2000f8e18ff */
[----:B-1----:R-:W-:Y:S01]  /*1cf0*/  SHF.L.U32 R0, R12, 0x1f, RZ ;  /* 0x0000001f0c007819 */ /* 0x002fe200000006ff */
[----:B------:R-:W-:Y:S01]  /*1d00*/  @!P1 SYNCS.ARRIVE.TRANS64.A1T0 RZ, [UR6+0x98], RZ ;  /* 0x000098ffffff99a7 */ /* 0x000fe20008100006 */
[----:B------:R-:W-:-:S06]  /*1d10*/  UISETP.GT.AND UP0, UPT, UR41, UR40, UPT ;  /* 0x000000282900728c */ /* 0x000fcc000bf04270 */
[----:B--2-4-:R1:W2:Y:S03]  /*1d20*/  SYNCS.PHASECHK.TRANS64.TRYWAIT P0, [UR4+0x28], R0 ;  /* 0x00002800ff0075a7 */ /* 0x0142a60008001104 */
[----:B------:R-:W-:Y:S05]  /*1d30*/  BRA.U !UP0, `(.L_x_32) ;  /* 0x0000000108c07547 */ /* 0x000fea000b800000 */
[----:B------:R-:W-:Y:S01]  /*1d40*/  UIADD3 UR26, UPT, UPT, UR43, UR13, URZ ;  /* 0x0000000d2b1a7290 */ /* 0x000fe2000fffe0ff */
[----:B------:R-:W-:-:S11]  /*1d50*/  UMOV UR4, UR5 ;  /* 0x0000000500047c82 */ /* 0x000fd60008000000 */
.L_x_38:
[----:B------:R-:W-:Y:S01]  /*1d60*/  ULEA UR17, UR4, UR6, 0x3 ;  /* 0x0000000604117291 */ /* 0x000fe2000f8e18ff */
[----:B--2---:R-:W-:Y:S01]  /*1d70*/  @!P3 MOV R2, 0xa000 ;  /* 0x0000a0000002b802 */ /* 0x004fe20000000f00 */
[----:B--2-4-:R-:W-:Y:S10]  /*1d80*/  @P0 BRA `(.L_x_33) ;  /* 0x00000000000c0947 */ /* 0x014ff40003800000 */
[----:B------:R-:W-:-:S04]  /*1d90*/  SHF.L.U32 R3, R12, 0x1f, RZ ;  /* 0x0000001f0c037819 */ /* 0x000fc800000006ff */
[----:B------:R-:W2:Y:S02]  /*1da0*/  SYNCS.PHASECHK.TRANS64.TRYWAIT P0, [UR17+0x28], R3 ;  /* 0x00002803ff0075a7 */ /* 0x000ea40008001111 */
[----:B--2---:R-:W-:Y:S05]  /*1db0*/  @!P0 BRA `(.L_x_34) ;  /* 0x0000007800c48947 */ /* 0x004fea0003800000 */
.L_x_33:
[----:B------:R2:W-:Y:S01]  /*1dc0*/  @!P3 SYNCS.ARRIVE.TRANS64 RZ, [UR17], R2 ;  /* 0x00000002ffffb9a7 */ /* 0x0005e20008000011 */
[----:B------:R-:W-:-:S04]  /*1dd0*/  ULOP3.LUT UR5, UR25, 0x2, URZ, 0xfc, !UPT ;  /* 0x0000000219057892 */ /* 0x000fc8000f8efcff */
[----:B------:R-:W-:-:S09]  /*1de0*/  UISETP.NE.AND UP0, UPT, UR5, 0x2, UPT ;  /* 0x000000020500788c */ /* 0x000fd2000bf05270 */
[----:B------:R-:W-:Y:S05]  /*1df0*/  BRA.U UP0, `(.L_x_35) ;  /* 0x0000000100047547 */ /* 0x000fea000b800000 */
[----:B------:R-:W-:Y:S05]  /*1e00*/  BPT.TRAP 0x1 ;  /* 0x000000040000795c */ /* 0x000fea0000300000 */
.L_x_35:
[----:B------:R-:W-:Y:S04]  /*1e10*/  BSSY.RECONVERGENT B0, `(.L_x_36) ;  /* 0x0000003000007945 */ /* 0x000fe80003800200 */
[----:B------:R-:W-:Y:S05]  /*1e20*/  @P2 BRA `(.L_x_37) ;  /* 0x0000000000042947 */ /* 0x000fea0003800000 */
[----:B------:R-:W-:Y:S05]  /*1e30*/  BPT.TRAP 0x1 ;  /* 0x000000040000795c */ /* 0x000fea0000300000 */
.L_x_37:
[----:B------:R-:W-:Y:S05]  /*1e40*/  BSYNC.RECONVERGENT B0 ;  /* 0x0000000000007941 */ /* 0x000fea0003800200 */
.L_x_36:
[----:B------:R-:W-:Y:S02]  /*1e50*/  UIADD3 UR5, UPT, UPT, UR4, 0x1, URZ ;  /* 0x0000000104057890 */ /* 0x000fe4000fffe0ff */
[----:B------:R-:W-:Y:S02]  /*1e60*/  ULEA UR16, UR4, UR24, 0xd ;  /* 0x0000001804107291 */ /* 0x000fe4000f8e68ff */
[----:B------:R-:W-:Y:S02]  /*1e70*/  UISETP.NE.AND UP0, UPT, UR5, 0x5, UPT ;  /* 0x000000050500788c */ /* 0x000fe4000bf05270 */
[----:B------:R-:W-:Y:S02]  /*1e80*/  UIADD3 UR22, UP1, UPT, UR28, 0x80, URZ ;  /* 0x000000801c167890 */ /* 0x000fe4000ff3e0ff */
[----:B------:R-:W-:Y:S02]  /*1e90*/  USEL UR8, URZ, 0x1, UP0 ;  /* 0x00000001ff087887 */ /* 0x000fe40008000000 */
[----:B------:R-:W-:-:S02]  /*1ea0*/  USEL UR5, UR5, URZ, UP0 ;  /* 0x000000ff05057287 */ /* 0x000fc40008000000 */
[----:B------:R-:W-:Y:S02]  /*1eb0*/  UIADD3 UR14, UP0, UPT, UR28, 0x180, URZ ;  /* 0x000001801c0e7890 */ /* 0x000fe4000ff1e0ff */
[----:B------:R-:W-:Y:S01]  /*1ec0*/  LOP3.LUT R12, R12, UR8, RZ, 0x3c, !PT ;  /* 0x000000080c0c7c12 */ /* 0x000fe2000f8e3cff */
[----:B------:R-:W-:Y:S02]  /*1ed0*/  ULEA UR7, UR5, UR6, 0x3 ;  /* 0x0000000605077291 */ /* 0x000fe4000f8e18ff */
[----:B------:R-:W-:Y:S01]  /*1ee0*/  ULEA UR8, UR4, UR6, 0xf ;  /* 0x0000000604087291 */ /* 0x000fe2000f8e78ff */
[----:B-1----:R-:W-:Y:S01]  /*1ef0*/  SHF.L.U32 R0, R12, 0x1f, RZ ;  /* 0x0000001f0c007819 */ /* 0x002fe200000006ff */
[----:B------:R-:W-:Y:S02]  /*1f00*/  USHF.L.U32 UR18, UR13, 0x7, URZ ;  /* 0x000000070d127899 */ /* 0x000fe400080006ff */
[----:B------:R-:W-:Y:S02]  /*1f10*/  UIADD3 UR16, UPT, UPT, UR6, 0x6400, UR16 ;  /* 0x0000640006107890 */ /* 0x000fe4000fffe010 */
[----:B------:R-:W-:Y:S01]  /*1f20*/  UIADD3.X UR23, UPT, UPT, URZ, UR29, URZ, UP1, !UPT ;  /* 0x0000001dff177290 */ /* 0x000fe20008ffe4ff */
[----:B------:R3:W4:Y:S01]  /*1f30*/  SYNCS.PHASECHK.TRANS64.TRYWAIT P0, [UR7+0x28], R0 ;  /* 0x00002800ff0075a7 */ /* 0x0007220008001107 */
[----:B------:R-:W-:-:S02]  /*1f40*/  UIADD3 UR8, UPT, UPT, UR8, 0x10400, URZ ;  /* 0x0001040008087890 */ /* 0x000fc4000fffe0ff */
[----:B------:R-:W-:Y:S01]  /*1f50*/  UIADD3.X UR15, UPT, UPT, URZ, UR29, URZ, UP0, !UPT ;  /* 0x0000001dff0f7290 */ /* 0x000fe200087fe4ff */
[----:B------:R-:W-:Y:S01]  /*1f60*/  UMOV UR7, 0x30000 ;  /* 0x0003000000077882 */ /* 0x000fe20000000000 */
[----:B------:R-:W-:Y:S01]  /*1f70*/  UMOV UR30, 0x0 ;  /* 0x00000000001e7882 */ /* 0x000fe20000000000 */
[----:B------:R-:W-:Y:S01]  /*1f80*/  UMOV UR31, 0x10000000 ;  /* 0x10000000001f7882 */ /* 0x000fe20000000000 */
[----:B------:R-:W-:Y:S01]  /*1f90*/  UMOV UR19, UR35 ;  /* 0x0000002300137c82 */ /* 0x000fe20008000000 */
[----:B------:R-:W-:Y:S01]  /*1fa0*/  UMOV UR20, UR36 ;  /* 0x0000002400147c82 */ /* 0x000fe20008000000 */
[----:B------:R-:W-:Y:S01]  /*1fb0*/  UMOV UR12, UR36 ;  /* 0x00000024000c7c82 */ /* 0x000fe20008000000 */
[----:B------:R-:W-:Y:S01]  /*1fc0*/  UMOV UR9, UR17 ;  /* 0x0000001100097c82 */ /* 0x000fe20008000000 */
[----:B------:R-:W-:Y:S01]  /*1fd0*/  UMOV UR10, UR18 ;  /* 0x00000012000a7c82 */ /* 0x000fe20008000000 */
[----:B------:R3:W-:Y:S01]  /*1fe0*/  UTMALDG.3D.MULTICAST [UR16], [UR22], UR7, desc[UR30] ;  /* 0x00001e10160073b4 */ /* 0x0007e20008011807 */
[----:B------:R-:W-:Y:S01]  /*1ff0*/  UIADD3 UR13, UPT, UPT, UR13, 0x1, URZ ;  /* 0x000000010d0d7890 */ /* 0x000fe2000fffe0ff */
[----:B------:R-:W-:-:S03]  /*2000*/  UMOV UR4, UR5 ;  /* 0x0000000500047c82 */ /* 0x000fc60008000000 */
[----:B------:R-:W-:Y:S01]  /*2010*/  UISETP.NE.AND UP0, UPT, UR13, UR26, UPT ;  /* 0x0000001a0d00728c */ /* 0x000fe2000bf05270 */
[----:B------:R3:W-:Y:S08]  /*2020*/  UTMALDG.3D [UR8], [UR14], desc[UR30] ;  /* 0x00001e080e0075b4 */ /* 0x0007f00008011000 */
[----:B---3--:R-:W-:Y:S05]  /*2030*/  BRA.U UP0, `(.L_x_38) ;  /* 0xfffffffd00487547 */ /* 0x008fea000b83ffff */
.L_x_32:
[C---:B------:R-:W-:Y:S01]  /*2040*/  LEA R3, R11.reuse, UR6, 0x3 ;  /* 0x000000060b037c11 */ /* 0x040fe2000f8e18ff */
[----:B------:R-:W-:Y:S01]  /*2050*/  NOP ;  /* 0x0000000000007918 */ /* 0x000fe20000000000 */
[----:B-1----:R-:W-:Y:S02]  /*2060*/  SHF.L.U32 R0, R10, 0x1f, RZ ;  /* 0x0000001f0a007819 */ /* 0x002fe400000006ff */
[----:B------:R-:W-:Y:S02]  /*2070*/  LEA R4, R11, UR6, 0x4 ;  /* 0x000000060b047c11 */ /* 0x000fe4000f8e20ff */
[----:B--2-4-:R-:W1:Y:S02]  /*2080*/  SYNCS.PHASECHK.TRANS64.TRYWAIT P0, [R3+URZ+0xa0], R0 ;  /* 0x0000a000030075a7 */ /* 0x014e6400080011ff */
[----:B-1----:R-:W-:Y:S05]  /*2090*/  @!P0 BRA `(.L_x_39) ;  /* 0x0000007800248947 */ /* 0x002fea0003800000 */
.L_x_136:
[----:B------:R-:W2:Y:S01]  /*20a0*/  LDS.128 R4, [R4+0x130] ;  /* 0x0001300004047984 */ /* 0x000ea20000000c00 */
[----:B------:R-:W-:Y:S01]  /*20b0*/  UISETP.GE.AND UP0, UPT, UR42, 0x1, UPT ;  /* 0x000000012a00788c */ /* 0x000fe2000bf06270 */
[----:B------:R-:W-:Y:S01]  /*20c0*/  @!PT LDS RZ, [RZ] ;  /* 0x00000000fffff984 */ /* 0x000fe20000000800 */
[----:B------:R-:W-:Y:S01]  /*20d0*/  @!PT LDS RZ, [RZ] ;  /* 0x00000000fffff984 */ /* 0x000fe20000000800 */
[----:B------:R-:W-:Y:S01]  /*20e0*/  @!PT LDS RZ, [RZ] ;  /* 0x00000000fffff984 */ /* 0x000fe20000000800 */
[----:B------:R-:W-:Y:S01]  /*20f0*/  @!PT LDS RZ, [RZ] ;  /* 0x00000000fffff984 */ /* 0x000fe20000000800 */
[----:B------:R3:W-:Y:S06]  /*2100*/  MEMBAR.ALL.CTA ;  /* 0x0000000000007992 */ /* 0x0007ec0000008000 */
[----:B---3--:R-:W3:Y:S01]  /*2110*/  FENCE.VIEW.ASYNC.S ;  /* 0x00000000000073c6 */ /* 0x008ee20000000000 */
[----:B--2---:R-:W-:-:S13]  /*2120*/  LOP3.LUT P0, RZ, R6, 0x1, RZ, 0xc0, !PT ;  /* 0x0000000106ff7812 */ /* 0x004fda000780c0ff */
[----:B---3--:R-:W-:Y:S01]  /*2130*/  VOTEU.ANY UP1, P0 ;  /* 0x0000000000ff7886 */ /* 0x008fe20000020100 */
[----:B------:R-:W-:-:S13]  /*2140*/  PLOP3.LUT P0, PT, PT, PT, UP1, 0x80, 0x8 ;  /* 0x000000000008781c */ /* 0x000fda0003f0f018 */
[----:B-1----:R-:W-:Y:S02]  /*2150*/  @P0 LOP3.LUT R0, R5, 0xffff, RZ, 0xc0, !PT ;  /* 0x0000ffff05000812 */ /* 0x002fe400078ec0ff */
[----:B------:R-:W-:Y:S02]  /*2160*/  @P0 MOV R2, R4 ;  /* 0x0000000400020202 */ /* 0x000fe40000000f00 */
[----:B------:R-:W-:Y:S01]  /*2170*/  @P0 R2UR UR7, R0 ;  /* 0x00000000000702ca */ /* 0x000fe200000e0000 */
[----:B------:R-:W-:Y:S01]  /*2180*/  VIADD R0, R3, 0xb0 ;  /* 0x000000b003007836 */ /* 0x000fe20000000000 */
[----:B------:R-:W-:Y:S02]  /*2190*/  @P0 SHF.R.U32.HI R4, RZ, 0x10, R5 ;  /* 0x00000010ff040819 */ /* 0x000fe40000011605 */
[----:B------:R-:W-:Y:S02]  /*21a0*/  @P0 R2UR UR8, R2 ;  /* 0x00000000020802ca */ /* 0x000fe400000e0000 */
[----:B------:R-:W-:-:S02]  /*21b0*/  PRMT R0, RZ, 0x654, R0 ;  /* 0x00000654ff007816 */ /* 0x000fc40000000000 */
[----:B------:R-:W-:Y:S02]  /*21c0*/  @P0 R2UR UR4, R4 ;  /* 0x00000000040402ca */ /* 0x000fe400000e0000 */
[----:B------:R1:W-:Y:S03]  /*21d0*/  SYNCS.ARRIVE.TRANS64.RED.A1T0 RZ, [R0+URZ], RZ ;  /* 0x000000ff00ff79a7 */ /* 0x0003e600081004ff */
[----:B------:R-:W-:-:S04]  /*21e0*/  @UP1 UMOV UR27, UR7 ;  /* 0x00000007001b1c82 */ /* 0x000fc80008000000 */
[----:B------:R-:W-:-:S04]  /*21f0*/  @UP1 UMOV UR37, UR8 ;  /* 0x0000000800251c82 */ /* 0x000fc80008000000 */
[----:B------:R-:W-:Y:S01]  /*2200*/  @UP1 UMOV UR36, UR4 ;  /* 0x0000000400241c82 */ /* 0x000fe20008000000 */
[----:B------:R-:W-:Y:S05]  /*2210*/  BRA.U !UP0, `(.L_x_40) ;  /* 0x0000000108d47547 */ /* 0x000fea000b800000 */
[----:B------:R-:W2:Y:S01]  /*2220*/  LDCU.128 UR12, c[0x0][0xb10] ;  /* 0x00016200ff0c77ac */ /* 0x000ea20008000c00 */
[----:B------:R-:W3:Y:S01]  /*2230*/  LDCU UR26, c[0x0][0xb20] ;  /* 0x00016400ff1a77ac */ /* 0x000ee20008000800 */
[----:B------:R-:W4:Y:S01]  /*2240*/  LDCU UR20, c[0x0][0xb0c] ;  /* 0x00016180ff1477ac */ /* 0x000f220008000800 */
[----:B------:R-:W1:Y:S01]  /*2250*/  LDCU.64 UR10, c[0x0][0xb28] ;  /* 0x00016500ff0a77ac */ /* 0x000e620008000a00 */
[----:B------:R-:W-:Y:S02]  /*2260*/  UISETP.NE.AND UP3, UPT, UR42, 0x1, UPT ;  /* 0x000000012a00788c */ /* 0x000fe4000bf65270 */
[----:B--2---:R-:W-:Y:S02]  /*2270*/  UIMAD.WIDE.U32 UR16, UR38, UR15, URZ ;  /* 0x0000000f261072a5 */ /* 0x004fe4000f8e00ff */
[----:B------:R-:W-:Y:S02]  /*2280*/  UIMAD.WIDE.U32 UR8, UR39, UR12, URZ ;  /* 0x0000000c270872a5 */ /* 0x000fe4000f8e00ff */
[----:B------:R-:W-:-:S02]  /*2290*/  UISETP.NE.AND UP0, UPT, UR14, 0x1, UPT ;  /* 0x000000010e00788c */ /* 0x000fc4000bf05270 */
[----:B------:R-:W-:Y:S01]  /*22a0*/  UIMAD.WIDE.U32 UR22, UR27, UR15, URZ ;  /* 0x0000000f1b1672a5 */ /* 0x000fe2000f8e00ff */
[----:B------:R-:W-:Y:S02]  /*22b0*/  UMOV UR16, UR17 ;  /* 0x0000001100107c82 */ /* 0x000fe40008000000 */
[----:B------:R-:W-:Y:S01]  /*22c0*/  UMOV UR8, UR9 ;  /* 0x0000000900087c82 */ /* 0x000fe20008000000 */
[----:B---3--:R-:W-:Y:S02]  /*22d0*/  USHF.R.U32.HI UR16, URZ, UR26, UR16 ;  /* 0x0000001aff107299 */ /* 0x008fe40008011610 */
[----:B----4-:R-:W-:Y:S02]  /*22e0*/  UISETP.NE.AND UP2, UPT, UR20, 0x1, UPT ;  /* 0x000000011400788c */ /* 0x010fe4000bf45270 */
[----:B------:R-:W-:Y:S02]  /*22f0*/  USHF.R.U32.HI UR8, URZ, UR13, UR8 ;  /* 0x0000000dff087299 */ /* 0x000fe40008011608 */
[----:B------:R-:W-:-:S02]  /*2300*/  USEL UR7, UR38, UR16, !UP0 ;  /* 0x0000001026077287 */ /* 0x000fc4000c000000 */
[----:B------:R-:W-:Y:S02]  /*2310*/  USEL UR8, UR39, UR8, !UP2 ;  /* 0x0000000827087287 */ /* 0x000fe4000d000000 */
[----:B-1----:R-:W-:Y:S01]  /*2320*/  UIMAD.WIDE.U32 UR16, UR7, UR10, URZ ;  /* 0x0000000a071072a5 */ /* 0x002fe2000f8e00ff */
[----:B------:R-:W-:Y:S01]  /*2330*/  UMOV UR4, UR23 ;  /* 0x0000001700047c82 */ /* 0x000fe20008000000 */
[----:B------:R-:W-:Y:S02]  /*2340*/  UIMAD.WIDE.U32 UR18, UR37, UR12, URZ ;  /* 0x0000000c251272a5 */ /* 0x000fe4000f8e00ff */
[----:B------:R-:W-:-:S03]  /*2350*/  UIMAD.WIDE.U32 UR22, UR8, UR10, URZ ;  /* 0x0000000a081672a5 */ /* 0x000fc6000f8e00ff */
[----:B------:R-:W-:Y:S01]  /*2360*/  UMOV UR16, UR17 ;  /* 0x0000001100107c82 */ /* 0x000fe20008000000 */
[----:B------:R-:W-:Y:S02]  /*2370*/  USHF.R.U32.HI UR4, URZ, UR26, UR4 ;  /* 0x0000001aff047299 */ /* 0x000fe40008011604 */
[----:B------:R-:W-:Y:S01]  /*2380*/  @UP3 USHF.R.U32.HI UR7, URZ, UR11, UR16 ;  /* 0x0000000bff073299 */ /* 0x000fe20008011610 */
[----:B------:R-:W-:Y:S01]  /*2390*/  UMOV UR18, UR19 ;  /* 0x0000001300127c82 */ /* 0x000fe20008000000 */
[----:B------:R-:W-:Y:S01]  /*23a0*/  UMOV UR22, UR23 ;  /* 0x0000001700167c82 */ /* 0x000fe20008000000 */
[----:B------:R-:W-:Y:S02]  /*23b0*/  USHF.R.U32.HI UR13, URZ, UR13, UR18 ;  /* 0x0000000dff0d7299 */ /* 0x000fe40008011612 */
[----:B------:R-:W-:Y:S02]  /*23c0*/  USEL UR4, UR27, UR4, !UP0 ;  /* 0x000000041b047287 */ /* 0x000fe4000c000000 */
[----:B------:R-:W-:-:S02]  /*23d0*/  @UP3 USHF.R.U32.HI UR8, URZ, UR11, UR22 ;  /* 0x0000000bff083299 */ /* 0x000fc40008011616 */
[----:B------:R-:W-:Y:S02]  /*23e0*/  UIMAD UR9, UR42, UR7, URZ ;  /* 0x000000072a0972a4 */ /* 0x000fe4000f8e02ff */
[----:B------:R-:W-:Y:S02]  /*23f0*/  USEL UR7, UR37, UR13, !UP2 ;  /* 0x0000000d25077287 */ /* 0x000fe4000d000000 */
[----:B------:R-:W-:Y:S02]  /*2400*/  UIMAD UR12, UR42, UR8, URZ ;  /* 0x000000082a0c72a4 */ /* 0x000fe4000f8e02ff */
[----:B------:R-:W-:Y:S02]  /*2410*/  UISETP.GE.AND UP0, UPT, UR4, UR9, UPT ;  /* 0x000000090400728c */ /* 0x000fe4000bf06270 */
[----:B------:R-:W-:Y:S02]  /*2420*/  UIMAD.WIDE.U32 UR16, UR4, UR10, URZ ;  /* 0x0000000a041072a5 */ /* 0x000fe4000f8e00ff */
[----:B------:R-:W-:-:S02]  /*2430*/  UISETP.GE.OR UP0, UPT, UR7, UR12, UP0 ;  /* 0x0000000c0700728c */ /* 0x000fc40008706670 */
        /* <DEDUP_REMOVED lines=19> */
.L_x_40:
[----:B------:R-:W2:Y:S02]  /*2570*/  LDCU UR4, c[0x0][0xb30] ;  /* 0x00016600ff0477ac */ /* 0x000ea40008000800 */
[----:B--2---:R-:W-:-:S09]  /*2580*/  UISETP.NE.AND UP0, UPT, UR4, 0x1, UPT ;  /* 0x000000010400788c */ /* 0x004fd2000bf05270 */
[----:B------:R-:W-:Y:S05]  /*2590*/  BRA.U UP0, `(.L_x_41) ;  /* 0x0000000100447547 */ /* 0x000fea000b800000 */
[----:B------:R-:W2:Y:S01]  /*25a0*/  LDCU.128 UR12, c[0x0][0xb10] ;  /* 0x00016200ff0c77ac */ /* 0x000ea20008000c00 */
[----:B------:R-:W3:Y:S01]  /*25b0*/  LDCU UR16, c[0x0][0xb0c] ;  /* 0x00016180ff1077ac */ /* 0x000ee20008000800 */
[----:B------:R-:W4:Y:S01]  /*25c0*/  LDCU UR17, c[0x0][0xb20] ;  /* 0x00016400ff1177ac */ /* 0x000f220008000800 */
[----:B--2---:R-:W-:Y:S02]  /*25d0*/  UIMAD.WIDE.U32 UR10, UR37, UR12, URZ ;  /* 0x0000000c250a72a5 */ /* 0x004fe4000f8e00ff */
[----:B------:R-:W-:Y:S02]  /*25e0*/  UIMAD.WIDE.U32 UR8, UR27, UR15, URZ ;  /* 0x0000000f1b0872a5 */ /* 0x000fe4000f8e00ff */
[----:B---3--:R-:W-:Y:S02]  /*25f0*/  UISETP.NE.AND UP2, UPT, UR16, 0x1, UPT ;  /* 0x000000011000788c */ /* 0x008fe4000bf45270 */
[----:B------:R-:W-:Y:S01]  /*2600*/  UISETP.NE.AND UP0, UPT, UR14, 0x1, UPT ;  /* 0x000000010e00788c */ /* 0x000fe2000bf05270 */
[----:B------:R-:W-:-:S02]  /*2610*/  UMOV UR7, UR11 ;  /* 0x0000000b00077c82 */ /* 0x000fc40008000000 */
[----:B------:R-:W-:Y:S01]  /*2620*/  UMOV UR4, UR9 ;  /* 0x0000000900047c82 */ /* 0x000fe20008000000 */
[----:B------:R-:W-:Y:S02]  /*2630*/  USHF.R.U32.HI UR7, URZ, UR13, UR7 ;  /* 0x0000000dff077299 */ /* 0x000fe40008011607 */
[----:B----4-:R-:W-:Y:S02]  /*2640*/  USHF.R.U32.HI UR4, URZ, UR17, UR4 ;  /* 0x00000011ff047299 */ /* 0x010fe40008011604 */
[----:B------:R-:W-:Y:S02]  /*2650*/  USEL UR7, UR37, UR7, !UP2 ;  /* 0x0000000725077287 */ /* 0x000fe4000d000000 */
[----:B------:R-:W-:-:S04]  /*2660*/  USEL UR4, UR27, UR4, !UP0 ;  /* 0x000000041b047287 */ /* 0x000fc8000c000000 */
[----:B------:R-:W-:Y:S02]  /*2670*/  UIADD3 UR8, UPT, UPT, UR7, -UR4, URZ ;  /* 0x8000000407087290 */ /* 0x000fe4000fffe0ff */
[----:B------:R-:W-:Y:S02]  /*2680*/  UIADD3 UR4, UPT, UPT, -UR7, UR4, URZ ;  /* 0x0000000407047290 */ /* 0x000fe4000fffe1ff */
[----:B------:R-:W-:Y:S02]  /*2690*/  UIMAD UR27, UR8, UR14, UR27 ;  /* 0x0000000e081b72a4 */ /* 0x000fe4000f8e021b */
[----:B------:R-:W-:-:S12]  /*26a0*/  UIMAD UR37, UR4, UR16, UR37 ;  /* 0x00000010042572a4 */ /* 0x000fd8000f8e0225 */
.L_x_41:
[----:B------:R-:W-:Y:S01]  /*26b0*/  VIADD R11, R11, 0x1 ;  /* 0x000000010b0b7836 */ /* 0x000fe20000000000 */
[----:B------:R-:W-:Y:S02]  /*26c0*/  R2UR UR7, R77 ;  /* 0x000000004d0772ca */ /* 0x000fe400000e0000 */
[----:B------:R-:W-:Y:S02]  /*26d0*/  R2UR UR4, R76 ;  /* 0x000000004c0472ca */ /* 0x000fe400000e0000 */
[C---:B------:R-:W-:Y:S02]  /*26e0*/  ISETP.NE.AND P0, PT, R11.reuse, 0x2, PT ;  /* 0x000000020b00780c */ /* 0x040fe40003f05270 */
[----:B------:R-:W-:Y:S02]  /*26f0*/  PLOP3.LUT P1, PT, PT, PT, PT, 0x80, 0x8 ;  /* 0x000000000008781c */ /* 0x000fe40003f2f070 */
[----:B-1----:R-:W-:Y:S02]  /*2700*/  SEL R0, RZ, 0x1, P0 ;  /* 0x00000001ff007807 */ /* 0x002fe40000000000 */
[----:B------:R-:W-:-:S02]  /*2710*/  SEL R11, R11, RZ, P0 ;  /* 0x000000ff0b0b7207 */ /* 0x000fc40000000000 */
[----:B------:R-:W-:Y:S01]  /*2720*/  LOP3.LUT R10, R10, R0, RZ, 0x3c, !PT ;  /* 0x000000000a0a7212 */ /* 0x000fe200078e3cff */
[----:B------:R-:W-:Y:S02]  /*2730*/  UIADD3 UR16, UPT, UPT, UR37, UR7, URZ ;  /* 0x0000000725107290 */ /* 0x000fe4000fffe0ff */
[----:B------:R-:W-:Y:S01]  /*2740*/  UIADD3 UR20, UPT, UPT, UR27, UR4, URZ ;  /* 0x000000041b147290 */ /* 0x000fe2000fffe0ff */
[----:B------:R-:W-:Y:S11]  /*2750*/  BRA.U UP1, `(.L_x_42) ;  /* 0xfffffff1013c7547 */ /* 0x000ff6000b83ffff */
[----:B------:R-:W-:Y:S01]  /*2760*/  UIADD3 UR7, UPT, UPT, UR6, 0x28, URZ ;  /* 0x0000002806077890 */ /* 0x000fe2000fffe0ff */
[----:B------:R-:W-:-:S03]  /*2770*/  SHF.L.U32 R2, R12, 0x1f, RZ ;  /* 0x0000001f0c027819 */ /* 0x000fc600000006ff */
[----:B------:R-:W-:-:S09]  /*2780*/  ULEA UR4, UR5, UR7, 0x3 ;  /* 0x0000000705047291 */ /* 0x000fd2000f8e18ff */
[----:B------:R-:W1:Y:S02]  /*2790*/  SYNCS.PHASECHK.TRANS64.TRYWAIT P0, [UR4], R2 ;  /* 0x00000002ff0075a7 */ /* 0x000e640008001104 */
[----:B-1----:R-:W-:Y:S05]  /*27a0*/  @!P0 BRA `(.L_x_43) ;  /* 0x0000007000748947 */ /* 0x002fea0003800000 */
.L_x_138:
[----:B------:R-:W-:-:S04]  /*27b0*/  UIADD3 UR4, UPT, UPT, UR5, 0x1, URZ ;  /* 0x0000000105047890 */ /* 0x000fc8000fffe0ff */
[----:B------:R-:W-:-:S04]  /*27c0*/  UISETP.NE.AND UP0, UPT, UR4, 0x5, UPT ;  /* 0x000000050400788c */ /* 0x000fc8000bf05270 */
[----:B------:R-:W-:Y:S02]  /*27d0*/  USEL UR6, URZ, 0x1, UP0 ;  /* 0x00000001ff067887 */ /* 0x000fe40008000000 */
[----:B------:R-:W-:-:S04]  /*27e0*/  USEL UR4, UR4, URZ, UP0 ;  /* 0x000000ff04047287 */ /* 0x000fc80008000000 */
[----:B------:R-:W-:Y:S01]  /*27f0*/  ULEA UR5, UR4, UR7, 0x3 ;  /* 0x0000000704057291 */ /* 0x000fe2000f8e18ff */
[----:B-1----:R-:W-:-:S04]  /*2800*/  LOP3.LUT R2, R12, UR6, RZ, 0x3c, !PT ;  /* 0x000000060c027c12 */ /* 0x002fc8000f8e3cff */
[----:B------:R-:W-:-:S04]  /*2810*/  SHF.L.U32 R3, R2, 0x1f, RZ ;  /* 0x0000001f02037819 */ /* 0x000fc800000006ff */
[----:B------:R-:W1:Y:S02]  /*2820*/  SYNCS.PHASECHK.TRANS64.TRYWAIT P0, [UR5], R3 ;  /* 0x00000003ff0075a7 */ /* 0x000e640008001105 */
[----:B-1----:R-:W-:Y:S05]  /*2830*/  @!P0 BRA `(.L_x_44) ;  /* 0x0000007000688947 */ /* 0x002fea0003800000 */
.L_x_140:
[----:B------:R-:W-:-:S04]  /*2840*/  UIADD3 UR4, UPT, UPT, UR4, 0x1, URZ ;  /* 0x0000000104047890 */ /* 0x000fc8000fffe0ff */
[----:B------:R-:W-:-:S04]  /*2850*/  UISETP.NE.AND UP0, UPT, UR4, 0x5, UPT ;  /* 0x000000050400788c */ /* 0x000fc8000bf05270 */
[----:B------:R-:W-:Y:S02]  /*2860*/  USEL UR6, URZ, 0x1, UP0 ;  /* 0x00000001ff067887 */ /* 0x000fe40008000000 */
[----:B------:R-:W-:-:S04]  /*2870*/  USEL UR4, UR4, URZ, UP0 ;  /* 0x000000ff04047287 */ /* 0x000fc80008000000 */
[----:B------:R-:W-:Y:S01]  /*2880*/  ULEA UR5, UR4, UR7, 0x3 ;  /* 0x0000000704057291 */ /* 0x000fe2000f8e18ff */
[----:B------:R-:W-:-:S04]  /*2890*/  LOP3.LUT R2, R2, UR6, RZ, 0x3c, !PT ;  /* 0x0000000602027c12 */ /* 0x000fc8000f8e3cff */
[----:B-1----:R-:W-:-:S04]  /*28a0*/  SHF.L.U32 R3, R2, 0x1f, RZ ;  /* 0x0000001f02037819 */ /* 0x002fc800000006ff */
[----:B------:R-:W1:Y:S02]  /*28b0*/  SYNCS.PHASECHK.TRANS64.TRYWAIT P0, [UR5], R3 ;  /* 0x00000003ff0075a7 */ /* 0x000e640008001105 */
[----:B-1----:R-:W-:Y:S05]  /*28c0*/  @!P0 BRA `(.L_x_45) ;  /* 0x00000070005c8947 */ /* 0x002fea0003800000 */
.L_x_142:
        /* <DEDUP_REMOVED lines=9> */
.L_x_144:
[----:B------:R-:W-:-:S04]  /*2960*/  UIADD3 UR4, UPT, UPT, UR4, 0x1, URZ ;  /* 0x0000000104047890 */ /* 0x000fc8000fffe0ff */
[----:B------:R-:W-:-:S04]  /*2970*/  UISETP.NE.AND UP0, UPT, UR4, 0x5, UPT ;  /* 0x000000050400788c */ /* 0x000fc8000bf05270 */
[----:B------:R-:W-:Y:S02]  /*2980*/  USEL UR5, URZ, 0x1, UP0 ;  /* 0x00000001ff057887 */ /* 0x000fe40008000000 */
[----:B------:R-:W-:-:S04]  /*2990*/  USEL UR4, UR4, URZ, UP0 ;  /* 0x000000ff04047287 */ /* 0x000fc80008000000 */
[----:B------:R-:W-:Y:S01]  /*29a0*/  ULEA UR4, UR4, UR7, 0x3 ;  /* 0x0000000704047291 */ /* 0x000fe2000f8e18ff */
[----:B------:R-:W-:-:S04]  /*29b0*/  LOP3.LUT R2, R2, UR5, RZ, 0x3c, !PT ;  /* 0x0000000502027c12 */ /* 0x000fc8000f8e3cff */
[----:B------:R-:W-:Y:S01]  /*29c0*/  SHF.L.U32 R2, R2, 0x1f, RZ ;  /* 0x0000001f02027819 */ /* 0x000fe200000006ff */
[----:B-1----:R-:W-:-:S07]  /*29d0*/  IMAD.U32 R0, RZ, RZ, UR4 ;  /* 0x00000004ff007e24 */ /* 0x002fce000f8e00ff */
.L_x_47:
[----:B-1----:R1:W2:Y:S02]  /*29e0*/  SYNCS.PHASECHK.TRANS64.TRYWAIT P0, [R0+URZ], R2 ;  /* 0x00000002000075a7 */ /* 0x0022a400080011ff */
[----:B--2---:R-:W-:Y:S05]  /*29f0*/  @!P0 NANOSLEEP.SYNCS 0x989680 ;  /* 0x009896800000895d */ /* 0x004fea0003900000 */
[----:B------:R-:W2:Y:S02]  /*2a00*/  @!P0 SYNCS.PHASECHK.TRANS64 P0, [R0+URZ], R2 ;  /* 0x00000002000085a7 */ /* 0x000ea400080010ff */
[----:B--2---:R-:W-:Y:S05]  /*2a10*/  @P0 EXIT ;  /* 0x000000000000094d */ /* 0x004fea0003800000 */
[----:B------:R-:W-:Y:S05]  /*2a20*/  BRA `(.L_x_47) ;  /* 0xfffffffc00ec7947 */ /* 0x000fea000383ffff */
.L_x_22:
[----:B------:R-:W-:-:S04]  /*2a30*/  UISETP.NE.AND UP0, UPT, UR45, URZ, UPT ;  /* 0x000000ff2d00728c */ /* 0x000fc8000bf05270 */
[----:B------:R-:W-:-:S09]  /*2a40*/  UISETP.NE.OR UP0, UPT, UR17, 0x1, UP0 ;  /* 0x000000011100788c */ /* 0x000fd20008705670 */
[----:B------:R-:W-:Y:S05]  /*2a50*/  BRA.U UP0, `(.L_x_48) ;  /* 0x0000000500487547 */ /* 0x000fea000b800000 */
[----:B------:R-:W-:Y:S01]  /*2a60*/  ISETP.GE.U32.AND P2, PT, R0, 0x2, PT ;  /* 0x000000020000780c */ /* 0x000fe20003f46070 */
[----:B------:R-:W-:Y:S01]  /*2a70*/  IMAD.MOV.U32 R12, RZ, RZ, 0x1 ;  /* 0x00000001ff0c7424 */ /* 0x000fe200078e00ff */
[----:B------:R-:W-:Y:S02]  /*2a80*/  CS2R R10, SRZ ;  /* 0x00000000000a7805 */ /* 0x000fe4000001ff00 */
[----:B------:R-:W-:Y:S01]  /*2a90*/  CS2R R8, SRZ ;  /* 0x0000000000087805 */ /* 0x000fe2000001ff00 */
[----:B------:R-:W-:Y:S01]  /*2aa0*/  UMOV UR6, 0x400 ;  /* 0x0000040000067882 */ /* 0x000fe20000000000 */
[----:B------:R-:W-:Y:S01]  /*2ab0*/  UMOV UR5, URZ ;  /* 0x000000ff00057c82 */ /* 0x000fe20008000000 */
[----:B------:R-:W-:-:S12]  /*2ac0*/  ULEA UR6, UR45, UR6, 0x18 ;  /* 0x000000062d067291 */ /* 0x000fd8000f8ec0ff */
.L_x_52:
[----:B------:R-:W-:Y:S02]  /*2ad0*/  LEA R2, R8, UR6, 0x3 ;  /* 0x0000000608027c11 */ /* 0x000fe4000f8e18ff */
[----:B------:R-:W-:-:S03]  /*2ae0*/  SHF.L.U32 R4, R9, 0x1f, RZ ;  /* 0x0000001f09047819 */ /* 0x000fc600000006ff */
[----:B------:R-:W-:Y:S01]  /*2af0*/  VIADD R5, R2, 0x110 ;  /* 0x0000011002057836 */ /* 0x000fe20000000000 */
[----:B------:R-:W1:Y:S02]  /*2b00*/  SYNCS.PHASECHK.TRANS64.TRYWAIT P0, [R2+URZ+0x100], R4 ;  /* 0x00010004020075a7 */ /* 0x000e6400080011ff */
[----:B-1----:R-:W-:Y:S05]  /*2b10*/  @!P0 BRA `(.L_x_49) ;  /* 0x0000006c00f88947 */ /* 0x002fea0003800000 */
.L_x_145:
[----:B------:R-:W-:Y:S01]  /*2b20*/  ULEA UR4, UR5, UR6, 0x3 ;  /* 0x0000000605047291 */ /* 0x000fe2000f8e18ff */
[----:B-1----:R-:W-:Y:S01]  /*2b30*/  PRMT R2, RZ, 0x654, R5 ;  /* 0x00000654ff027816 */ /* 0x002fe20000000005 */
[----:B------:R-:W-:Y:S01]  /*2b40*/  @!P2 IMAD.MOV.U32 R4, RZ, RZ, 0x10 ;  /* 0x00000010ff04a424 */ /* 0x000fe200078e00ff */
[----:B------:R-:W-:Y:S01]  /*2b50*/  SHF.L.U32 R5, R12, 0x1f, RZ ;  /* 0x0000001f0c057819 */ /* 0x000fe200000006ff */
[----:B------:R-:W-:Y:S01]  /*2b60*/  UIADD3 UR7, UPT, UPT, UR4, 0xa0, URZ ;  /* 0x000000a004077890 */ /* 0x000fe2000fffe0ff */
[----:B------:R1:W-:Y:S05]  /*2b70*/  SYNCS.ARRIVE.TRANS64.RED.A1T0 RZ, [R2+URZ], RZ ;  /* 0x000000ff02ff79a7 */ /* 0x0003ea00081004ff */
[----:B------:R-:W-:Y:S01]  /*2b80*/  IMAD.U32 R6, RZ, RZ, UR7 ;  /* 0x00000007ff067e24 */ /* 0x000fe2000f8e00ff */
[----:B------:R-:W2:Y:S04]  /*2b90*/  SYNCS.PHASECHK.TRANS64.TRYWAIT P0, [UR4+0xb0], R5 ;  /* 0x0000b005ff0075a7 */ /* 0x000ea80008001104 */
[----:B------:R-:W-:Y:S01]  /*2ba0*/  PRMT R6, R0, 0x654, R6 ;  /* 0x0000065400067816 */ /* 0x000fe20000000006 */
[----:B-12---:R-:W-:Y:S06]  /*2bb0*/  @!P0 BRA `(.L_x_50) ;  /* 0x0000006c00e48947 */ /* 0x006fec0003800000 */
.L_x_147:
[----:B------:R-:W-:Y:S01]  /*2bc0*/  ULEA UR8, UR5, UR6, 0x4 ;  /* 0x0000000605087291 */ /* 0x000fe2000f8e20ff */
[----:B------:R-:W-:Y:S01]  /*2bd0*/  SEL R3, R6, R3, !P2 ;  /* 0x0000000306037207 */ /* 0x000fe20005000000 */
[----:B------:R-:W-:Y:S01]  /*2be0*/  UIADD3 UR9, UPT, UPT, UR4, 0xa0, URZ ;  /* 0x000000a004097890 */ /* 0x000fe2000fffe0ff */
[----:B-1----:R-:W-:Y:S01]  /*2bf0*/  LEA R2, R11, UR6, 0x3 ;  /* 0x000000060b027c11 */ /* 0x002fe2000f8e18ff */
[----:B------:R-:W-:Y:S01]  /*2c00*/  UIADD3 UR8, UPT, UPT, UR8, 0x130, URZ ;  /* 0x0000013008087890 */ /* 0x000fe2000fffe0ff */
[----:B------:R1:W-:Y:S01]  /*2c10*/  @!P2 SYNCS.ARRIVE.TRANS64.RED RZ, [R3+URZ], R4 ;  /* 0x0000000403ffa9a7 */ /* 0x0003e200080004ff */
[----:B------:R-:W-:Y:S01]  /*2c20*/  UIADD3 UR4, UPT, UPT, UR5, 0x1, URZ ;  /* 0x0000000105047890 */ /* 0x000fe2000fffe0ff */
[----:B------:R-:W-:-:S03]  /*2c30*/  VIADD R8, R8, 0x1 ;  /* 0x0000000108087836 */ /* 0x000fc60000000000 */
[----:B------:R-:W-:Y:S02]  /*2c40*/  UISETP.NE.AND UP0, UPT, UR4, 0x2, UPT ;  /* 0x000000020400788c */ /* 0x000fe4000bf05270 */
[----:B------:R-:W-:Y:S01]  /*2c50*/  ISETP.NE.AND P0, PT, R8, 0x2, PT ;  /* 0x000000020800780c */ /* 0x000fe20003f05270 */
[----:B------:R-:W-:Y:S06]  /*2c60*/  UGETNEXTWORKID.BROADCAST [UR8], [UR9] ;  /* 0x00000000080073ca */ /* 0x000fec0008000100 */
[----:B------:R-:W-:Y:S02]  /*2c70*/  USEL UR7, URZ, 0x1, UP0 ;  /* 0x00000001ff077887 */ /* 0x000fe40008000000 */
[----:B------:R-:W-:-:S04]  /*2c80*/  USEL UR5, UR4, URZ, UP0 ;  /* 0x000000ff04057287 */ /* 0x000fc80008000000 */
[----:B------:R-:W-:Y:S02]  /*2c90*/  LOP3.LUT R12, R12, UR7, RZ, 0x3c, !PT ;  /* 0x000000070c0c7c12 */ /* 0x000fe4000f8e3cff */
[----:B-1----:R-:W-:-:S04]  /*2ca0*/  SHF.L.U32 R4, R10, 0x1f, RZ ;  /* 0x0000001f0a047819 */ /* 0x002fc800000006ff */
[----:B------:R-:W1:Y:S02]  /*2cb0*/  SYNCS.PHASECHK.TRANS64.TRYWAIT P1, [R2+URZ+0xa0], R4 ;  /* 0x0000a004020075a7 */ /* 0x000e6400080211ff */
[----:B-1----:R-:W-:Y:S05]  /*2cc0*/  @!P1 BRA `(.L_x_51) ;  /* 0x0000006c00b89947 */ /* 0x002fea0003800000 */
.L_x_148:
[C---:B-1----:R-:W-:Y:S01]  /*2cd0*/  LEA R4, R11.reuse, UR6, 0x4 ;  /* 0x000000060b047c11 */ /* 0x042fe2000f8e20ff */
[----:B------:R-:W-:Y:S01]  /*2ce0*/  VIADD R2, R2, 0xb0 ;  /* 0x000000b002027836 */ /* 0x000fe20000000000 */
[----:B------:R-:W-:Y:S01]  /*2cf0*/  SEL R8, R8, RZ, P0 ;  /* 0x000000ff08087207 */ /* 0x000fe20000000000 */
[----:B------:R-:W-:-:S03]  /*2d00*/  VIADD R11, R11, 0x1 ;  /* 0x000000010b0b7836 */ /* 0x000fc60000000000 */
[----:B------:R-:W1:Y:S01]  /*2d10*/  LDS.128 R4, [R4+0x130] ;  /* 0x0001300004047984 */ /* 0x000e620000000c00 */
[----:B------:R-:W-:Y:S02]  /*2d20*/  PRMT R2, RZ, 0x654, R2 ;  /* 0x00000654ff027816 */ /* 0x000fe40000000002 */
[C---:B------:R-:W-:Y:S01]  /*2d30*/  ISETP.NE.AND P1, PT, R11.reuse, 0x2, PT ;  /* 0x000000020b00780c */ /* 0x040fe20003f25270 */
[----:B------:R-:W-:Y:S01]  /*2d40*/  @!PT LDS RZ, [RZ] ;  /* 0x00000000fffff984 */ /* 0x000fe20000000800 */
[----:B------:R-:W-:Y:S01]  /*2d50*/  @!PT LDS RZ, [RZ] ;  /* 0x00000000fffff984 */ /* 0x000fe20000000800 */
[----:B------:R-:W-:Y:S01]  /*2d60*/  @!PT LDS RZ, [RZ] ;  /* 0x00000000fffff984 */ /* 0x000fe20000000800 */
[----:B------:R-:W-:Y:S01]  /*2d70*/  @!PT LDS RZ, [RZ] ;  /* 0x00000000fffff984 */ /* 0x000fe20000000800 */
[----:B------:R2:W-:Y:S06]  /*2d80*/  MEMBAR.ALL.CTA ;  /* 0x0000000000007992 */ /* 0x0005ec0000008000 */
[----:B--2---:R-:W2:Y:S01]  /*2d90*/  FENCE.VIEW.ASYNC.S ;  /* 0x00000000000073c6 */ /* 0x004ea20000000000 */
[----:B------:R-:W-:Y:S01]  /*2da0*/  SEL R11, R11, RZ, P1 ;  /* 0x000000ff0b0b7207 */ /* 0x000fe20000800000 */
[----:B--2---:R2:W-:Y:S01]  /*2db0*/  SYNCS.ARRIVE.TRANS64.RED.A1T0 RZ, [R2+URZ], RZ ;  /* 0x000000ff02ff79a7 */ /* 0x0045e200081004ff */
[----:B-1----:R-:W-:-:S02]  /*2dc0*/  LOP3.LUT P3, RZ, R6, 0x1, RZ, 0xc0, !PT ;  /* 0x0000000106ff7812 */ /* 0x002fc4000786c0ff */
[----:B------:R-:W-:-:S04]  /*2dd0*/  SEL R4, RZ, 0x1, P1 ;  /* 0x00000001ff047807 */ /* 0x000fc80000800000 */
[----:B------:R-:W-:Y:S02]  /*2de0*/  LOP3.LUT R10, R10, R4, RZ, 0x3c, !PT ;  /* 0x000000040a0a7212 */ /* 0x000fe400078e3cff */
[----:B--2---:R-:W-:-:S04]  /*2df0*/  SEL R2, RZ, 0x1, P0 ;  /* 0x00000001ff027807 */ /* 0x004fc80000000000 */
[----:B------:R-:W-:Y:S01]  /*2e00*/  LOP3.LUT R9, R9, R2, RZ, 0x3c, !PT ;  /* 0x0000000209097212 */ /* 0x000fe200078e3cff */
[----:B------:R-:W-:Y:S06]  /*2e10*/  @P3 BRA `(.L_x_52) ;  /* 0xfffffffc002c3947 */ /* 0x000fec000383ffff */
[----:B------:R-:W-:Y:S01]  /*2e20*/  ULEA UR4, UR5, UR6, 0x3 ;  /* 0x0000000605047291 */ /* 0x000fe2000f8e18ff */
[----:B------:R-:W-:-:S08]  /*2e30*/  SHF.L.U32 R2, R12, 0x1f, RZ ;  /* 0x0000001f0c027819 */ /* 0x000fd000000006ff */
[----:B------:R-:W1:Y:S02]  /*2e40*/  SYNCS.PHASECHK.TRANS64 P0, [UR4+0xb0], R2 ;  /* 0x0000b002ff0075a7 */ /* 0x000e640008001004 */
[----:B-1----:R-:W-:Y:S05]  /*2e50*/  @P0 BRA `(.L_x_53) ;  /* 0x0000000000080947 */ /* 0x002fea0003800000 */
[----:B------:R-:W1:Y:S02]  /*2e60*/  SYNCS.PHASECHK.TRANS64.TRYWAIT P0, [UR4+0xb0], R2 ;  /* 0x0000b002ff0075a7 */ /* 0x000e640008001104 */
[----:B-1----:R-:W-:Y:S05]  /*2e70*/  @!P0 BRA `(.L_x_54) ;  /* 0x0000006c00608947 */ /* 0x002fea0003800000 */
.L_x_53:
[----:B------:R-:W-:-:S04]  /*2e80*/  UIADD3 UR7, UPT, UPT, UR5, 0x1, URZ ;  /* 0x0000000105077890 */ /* 0x000fc8000fffe0ff */
[----:B------:R-:W-:-:S04]  /*2e90*/  UISETP.NE.AND UP0, UPT, UR7, 0x2, UPT ;  /* 0x000000020700788c */ /* 0x000fc8000bf05270 */
[----:B------:R-:W-:Y:S02]  /*2ea0*/  USEL UR8, URZ, 0x1, UP0 ;  /* 0x00000001ff087887 */ /* 0x000fe40008000000 */
[----:B------:R-:W-:-:S04]  /*2eb0*/  USEL UR7, UR7, URZ, UP0 ;  /* 0x000000ff07077287 */ /* 0x000fc80008000000 */
[----:B------:R-:W-:Y:S01]  /*2ec0*/  ULEA UR7, UR7, UR6, 0x3 ;  /* 0x0000000607077291 */ /* 0x000fe2000f8e18ff */
[----:B-1----:R-:W-:-:S04]  /*2ed0*/  LOP3.LUT R2, R12, UR8, RZ, 0x3c, !PT ;  /* 0x000000080c027c12 */ /* 0x002fc8000f8e3cff */
[----:B------:R-:W-:-:S04]  /*2ee0*/  SHF.L.U32 R0, R2, 0x1f, RZ ;  /* 0x0000001f02007819 */ /* 0x000fc800000006ff */
[----:B------:R-:W1:Y:S02]  /*2ef0*/  SYNCS.PHASECHK.TRANS64 P0, [UR7+0xb0], R0 ;  /* 0x0000b000ff0075a7 */ /* 0x000e640008001007 */
[----:B-1----:R-:W-:Y:S05]  /*2f00*/  @P0 EXIT ;  /* 0x000000000000094d */ /* 0x002fea0003800000 */
[----:B------:R-:W-:Y:S02]  /*2f10*/  SHF.L.U32 R2, R2, 0x1f, RZ ;  /* 0x0000001f02027819 */ /* 0x000fe400000006ff */
[----:B------:R-:W-:-:S07]  /*2f20*/  MOV R0, UR7 ;  /* 0x0000000700007c02 */ /* 0x000fce0008000f00 */
.L_x_55:
[----:B-1----:R1:W2:Y:S02]  /*2f30*/  SYNCS.PHASECHK.TRANS64.TRYWAIT P0, [R0+URZ+0xb0], R2 ;  /* 0x0000b002000075a7 */ /* 0x0022a400080011ff */
[----:B--2---:R-:W-:Y:S05]  /*2f40*/  @!P0 NANOSLEEP.SYNCS 0x989680 ;  /* 0x009896800000895d */ /* 0x004fea0003900000 */
[----:B------:R-:W2:Y:S02]  /*2f50*/  @!P0 SYNCS.PHASECHK.TRANS64 P0, [R0+URZ+0xb0], R2 ;  /* 0x0000b002000085a7 */ /* 0x000ea400080010ff */
[----:B--2---:R-:W-:Y:S05]  /*2f60*/  @P0 EXIT ;  /* 0x000000000000094d */ /* 0x004fea0003800000 */
[----:B------:R-:W-:Y:S05]  /*2f70*/  BRA `(.L_x_55) ;  /* 0xfffffffc00ec7947 */ /* 0x000fea000383ffff */
.L_x_48:
[----:B------:R-:W-:Y:S05]  /*2f80*/  BRA.U UP4, `(.L_x_56) ;  /* 0x0000000d04d47547 */ /* 0x000fea000b800000 */
[----:B------:R-:W-:Y:S01]  /*2f90*/  UMOV UR4, 0x40 ;  /* 0x0000004000047882 */ /* 0x000fe20000000000 */
[----:B------:R-:W-:Y:S01]  /*2fa0*/  NOP ;  /* 0x0000000000007918 */ /* 0x000fe20000000000 */
[----:B------:R-:W-:Y:S01]  /*2fb0*/  ULEA UR5, UR45, UR4, 0x18 ;  /* 0x000000042d057291 */ /* 0x000fe2000f8ec0ff */
[----:B------:R-:W-:Y:S02]  /*2fc0*/  UMOV UR6, 0x400 ;  /* 0x0000040000067882 */ /* 0x000fe40000000000 */
[----:B------:R-:W-:-:S06]  /*2fd0*/  ULEA UR6, UR45, UR6, 0x18 ;  /* 0x000000062d067291 */ /* 0x000fcc000f8ec0ff */
[----:B------:R-:W1:Y:S02]  /*2fe0*/  LDS.U8 R0, [UR5+0x1c] ;  /* 0x00001c05ff007984 */ /* 0x000e640008000000 */
[----:B-1----:R-:W-:-:S13]  /*2ff0*/  ISETP.NE.AND P0, PT, R0, RZ, PT ;  /* 0x000000ff0000720c */ /* 0x002fda0003f05270 */
[----:B------:R-:W-:Y:S05]  /*3000*/  @P0 BRA `(.L_x_57) ;  /* 0x0000000000580947 */ /* 0x000fea0003800000 */
[----:B------:R-:W-:-:S13]  /*3010*/  ELECT P0, URZ, PT ;  /* 0x0000000000ff782f */ /* 0x000fda0003800000 */
[----:B------:R-:W-:Y:S05]  /*3020*/  @!P0 BRA `(.L_x_58) ;  /* 0x0000000000608947 */ /* 0x000fea0003800000 */
[----:B------:R-:W-:Y:S01]  /*3030*/  UMOV UR4, 0x10 ;  /* 0x0000001000047882 */ /* 0x000fe20000000000 */
[----:B------:R-:W-:Y:S01]  /*3040*/  HFMA2 R0, -RZ, RZ, 0, 5.9604644775390625e-08 ;  /* 0x00000001ff007431 */ /* 0x000fe200000001ff */
[----:B------:R-:W-:-:S03]  /*3050*/  MOV R3, 0xffff ;  /* 0x0000ffff00037802 */ /* 0x000fc60000000f00 */
[----:B------:R-:W-:Y:S04]  /*3060*/  DEPBAR.LE SB1, 0x36 ;  /* 0x00009d800000791a */ /* 0x000fe80000000000 */
[----:B------:R-:W1:Y:S02]  /*3070*/  UTCATOMSWS.FIND_AND_SET.ALIGN UP0, UR4, UR4 ;  /* 0x00000004000475e3 */ /* 0x000e640008000800 */
[----:B-1----:R-:W-:Y:S01]  /*3080*/  MOV R4, UR4 ;  /* 0x0000000400047c02 */ /* 0x002fe20008000f00 */
[----:B------:R-:W-:Y:S06]  /*3090*/  BRA.U UP0, `(.L_x_59) ;  /* 0x0000000100187547 */ /* 0x000fec000b800000 */
.L_x_60:
[----:B------:R-:W-:Y:S05]  /*30a0*/  NANOSLEEP 0x64 ;  /* 0x000000640000795d */ /* 0x000fea0003800000 */
[----:B------:R-:W-:-:S05]  /*30b0*/  UMOV UR4, 0x10 ;  /* 0x0000001000047882 */ /* 0x000fca0000000000 */
[----:B------:R-:W-:Y:S04]  /*30c0*/  DEPBAR.LE SB1, 0x36 ;  /* 0x00009d800000791a */ /* 0x000fe80000000000 */
[----:B------:R-:W1:Y:S02]  /*30d0*/  UTCATOMSWS.FIND_AND_SET.ALIGN UP0, UR4, UR4 ;  /* 0x00000004000475e3 */ /* 0x000e640008000800 */
[----:B-1----:R-:W-:Y:S01]  /*30e0*/  MOV R4, UR4 ;  /* 0x0000000400047c02 */ /* 0x002fe20008000f00 */
[----:B------:R-:W-:Y:S05]  /*30f0*/  BRA.U !UP0, `(.L_x_60) ;  /* 0xfffffffd08e87547 */ /* 0x000fea000b83ffff */
.L_x_59:
[-C--:B------:R-:W-:Y:S02]  /*3100*/  SHF.L.U32 R3, R3, R4.reuse, RZ ;  /* 0x0000000403037219 */ /* 0x080fe400000006ff */
[----:B------:R-:W-:Y:S01]  /*3110*/  SHF.L.U32 R0, R0, R4, RZ ;  /* 0x0000000400007219 */ /* 0x000fe200000006ff */
[----:B------:R-:W-:Y:S02]  /*3120*/  IMAD.SHL.U32 R4, R4, 0x20, RZ ;  /* 0x0000002004047824 */ /* 0x000fe400078e00ff */
[----:B------:R1:W-:Y:S04]  /*3130*/  ATOMS.OR RZ, [UR5+0x14], R3 ;  /* 0x00001403ffff798c */ /* 0x0003e8000b000005 */
[----:B------:R1:W-:Y:S04]  /*3140*/  ATOMS.OR RZ, [UR5+0x18], R0 ;  /* 0x00001800ffff798c */ /* 0x0003e8000b000005 */
[----:B------:R1:W-:Y:S01]  /*3150*/  STS [UR6+0x150], R4 ;  /* 0x00015004ff007988 */ /* 0x0003e20008000806 */
[----:B------:R-:W-:Y:S05]  /*3160*/  BRA `(.L_x_58) ;  /* 0x0000000000107947 */ /* 0x000fea0003800000 */
.L_x_57:
[----:B------:R-:W-:Y:S02]  /*3170*/  MOV R0, 0xffffffff ;  /* 0xffffffff00007802 */ /* 0x000fe40000000f00 */
[----:B------:R-:W-:-:S03]  /*3180*/  MOV R4, 0x31b0 ;  /* 0x000031b000047802 */ /* 0x000fc60000000f00 */
[----:B------:R1:W-:Y:S04]  /*3190*/  STS [UR6+0x150], R0 ;  /* 0x00015000ff007988 */ /* 0x0003e80008000806 */
[----:B-1---5:R-:W-:Y:S05]  /*31a0*/  CALL.REL.NOINC `($__internal_1_$__cuda_sm10x_tcgen05_guardrail_trap_phase_invalid_during_alloc) ;  /* 0x0000007000a87944 */ /* 0x022fea0003c00000 */
.L_x_58:
[----:B------:R-:W-:Y:S05]  /*31b0*/  WARPSYNC.ALL ;  /* 0x0000000000007948 */ /* 0x000fea0003800000 */
[----:B------:R-:W2:Y:S01]  /*31c0*/  S2UR UR4, SR_CgaCtaId ;  /* 0x00000000000479c3 */ /* 0x000ea20000008800 */
[----:B------:R-:W-:Y:S01]  /*31d0*/  UMOV UR26, 0x400 ;  /* 0x00000400001a7882 */ /* 0x000fe20000000000 */
[----:B------:R-:W-:-:S06]  /*31e0*/  NOP ;  /* 0x0000000000007918 */ /* 0x000fcc0000000000 */
[----:B------:R-:W-:Y:S06]  /*31f0*/  BAR.ARV 0x6, 0xa0 ;  /* 0x0182800000007b1d */ /* 0x000fec0000002000 */
[----:B------:R-:W3:Y:S01]  /*3200*/  LDCU UR5, c[0x0][0x38c] ;  /* 0x00007180ff0577ac */ /* 0x000ee20008000800 */
[----:B------:R-:W-:Y:S01]  /*3210*/  LOP3.LUT R2, R2, 0xffff, RZ, 0xc0, !PT ;  /* 0x0000ffff02027812 */ /* 0x000fe200078ec0ff */
[----:B------:R-:W-:Y:S01]  /*3220*/  IMAD.MOV.U32 R11, RZ, RZ, 0x1 ;  /* 0x00000001ff0b7424 */ /* 0x000fe200078e00ff */
[----:B------:R-:W-:Y:S01]  /*3230*/  CS2R R8, SRZ ;  /* 0x0000000000087805 */ /* 0x000fe2000001ff00 */
[----:B------:R-:W4:Y:S01]  /*3240*/  LDCU UR7, c[0x0][0x38c] ;  /* 0x00007180ff0777ac */ /* 0x000f220008000800 */
[----:B------:R-:W-:Y:S01]  /*3250*/  R2UR UR27, R2 ;  /* 0x00000000021b72ca */ /* 0x000fe200000e0000 */
[----:B------:R-:W-:Y:S01]  /*3260*/  IMAD.MOV.U32 R10, RZ, RZ, RZ ;  /* 0x000000ffff0a7224 */ /* 0x000fe200078e00ff */
[----:B------:R-:W-:Y:S01]  /*3270*/  UMOV UR30, URZ ;  /* 0x000000ff001e7c82 */ /* 0x000fe20008000000 */
[----:B------:R-:W-:Y:S01]  /*3280*/  UMOV UR24, URZ ;  /* 0x000000ff00187c82 */ /* 0x000fe20008000000 */
[----:B--2---:R-:W-:Y:S01]  /*3290*/  ULEA UR26, UR4, UR26, 0x18 ;  /* 0x0000001a041a7291 */ /* 0x004fe2000f8ec0ff */
[----:B------:R-:W-:Y:S01]  /*32a0*/  UMOV UR38, 0x0 ;  /* 0x0000000000267882 */ /* 0x000fe20000000000 */
[----:B------:R-:W-:-:S02]  /*32b0*/  UMOV UR39, 0x44004a0 ;  /* 0x044004a000277882 */ /* 0x000fc40000000000 */
[----:B------:R-:W-:Y:S02]  /*32c0*/  UIADD3 UR4, UPT, UPT, UR26, 0x6400, URZ ;  /* 0x000064001a047890 */ /* 0x000fe4000fffe0ff */
[----:B------:R-:W-:Y:S02]  /*32d0*/  UIADD3 UR6, UPT, UPT, UR26, 0x10400, URZ ;  /* 0x000104001a067890 */ /* 0x000fe4000fffe0ff */
[----:B---3--:R-:W-:Y:S01]  /*32e0*/  UIADD3 UR5, UPT, UPT, UR5, 0x7f, URZ ;  /* 0x0000007f05057890 */ /* 0x008fe2000fffe0ff */
[----:B-1----:R-:W1:Y:S01]  /*32f0*/  LDS R0, [UR26+0x150] ;  /* 0x0001501aff007984 */ /* 0x002e620008000800 */
[----:B------:R-:W-:Y:S01]  /*3300*/  UMOV UR36, 0x0 ;  /* 0x0000000000247882 */ /* 0x000fe20000000000 */
[----:B------:R-:W-:Y:S01]  /*3310*/  UMOV UR37, 0x44004a0 ;  /* 0x044004a000257882 */ /* 0x000fe20000000000 */
[----:B------:R-:W-:Y:S02]  /*3320*/  USHF.R.S32.HI UR40, URZ, 0x1f, UR5 ;  /* 0x0000001fff287899 */ /* 0x000fe40008011405 */
[----:B----4-:R-:W-:-:S02]  /*3330*/  UISETP.GE.AND UP4, UPT, UR7, 0x1, UPT ;  /* 0x000000010700788c */ /* 0x010fc4000bf86270 */
[----:B------:R-:W-:Y:S02]  /*3340*/  ULEA.HI UR40, UR40, UR5, URZ, 0x7 ;  /* 0x0000000528287291 */ /* 0x000fe4000f8f38ff */
[----:B------:R-:W-:Y:S02]  /*3350*/  USHF.R.U32.HI UR5, URZ, 0x4, UR4 ;  /* 0x00000004ff057899 */ /* 0x000fe40008011604 */
[----:B------:R-:W-:Y:S02]  /*3360*/  USHF.R.S32.HI UR40, URZ, 0x7, UR40 ;  /* 0x00000007ff287899 */ /* 0x000fe40008011428 */
[----:B------:R-:W-:Y:S02]  /*3370*/  USHF.R.U32.HI UR4, URZ, 0x4, UR6 ;  /* 0x00000004ff047899 */ /* 0x000fe40008011606 */
[----:B------:R-:W-:Y:S02]  /*3380*/  UISETP.LT.AND UP0, UPT, UR40, 0x1, UPT ;  /* 0x000000012800788c */ /* 0x000fe4000bf01270 */
[----:B------:R-:W-:-:S02]  /*3390*/  ULOP3.LUT UR5, UR5, 0x3fff, URZ, 0xc0, !UPT ;  /* 0x00003fff05057892 */ /* 0x000fc4000f8ec0ff */
[----:B------:R-:W-:Y:S02]  /*33a0*/  ULOP3.LUT UR4, UR4, 0x3fff, URZ, 0xc0, !UPT ;  /* 0x00003fff04047892 */ /* 0x000fe4000f8ec0ff */
[----:B------:R-:W-:Y:S02]  /*33b0*/  USEL UR41, UR40, 0x1, !UP0 ;  /* 0x0000000128297887 */ /* 0x000fe4000c000000 */
[----:B------:R-:W-:Y:S02]  /*33c0*/  ULOP3.LUT UR28, UR5, 0x10000, URZ, 0xfc, !UPT ;  /* 0x00010000051c7892 */ /* 0x000fe4000f8efcff */
[----:B------:R-:W-:Y:S02]  /*33d0*/  ULOP3.LUT UR29, UR4, 0x10000, URZ, 0xfc, !UPT ;  /* 0x00010000041d7892 */ /* 0x000fe4000f8efcff */
[----:B------:R-:W-:Y:S01]  /*33e0*/  UIADD3 UR41, UPT, UPT, -UR41, URZ, URZ ;  /* 0x000000ff29297290 */ /* 0x000fe2000fffe1ff */
[----:B------:R-:W-:Y:S01]  /*33f0*/  UMOV UR34, 0x0 ;  /* 0x0000000000227882 */ /* 0x000fe20000000000 */
[----:B------:R-:W-:Y:S01]  /*3400*/  UMOV UR35, 0x44004a0 ;  /* 0x044004a000237882 */ /* 0x000fe20000000000 */
[----:B------:R-:W-:Y:S01]  /*3410*/  UMOV UR32, 0x0 ;  /* 0x0000000000207882 */ /* 0x000fe20000000000 */
[----:B------:R-:W-:Y:S01]  /*3420*/  UMOV UR33, 0x44004a0 ;  /* 0x044004a000217882 */ /* 0x000fe20000000000 */
[----:B-1----:R-:W-:-:S15]  /*3430*/  R2UR UR42, R0 ;  /* 0x00000000002a72ca */ /* 0x002fde00000e0000 */
.L_x_67:
[----:B------:R-:W-:Y:S02]  /*3440*/  LEA R0, R10, UR26, 0x3 ;  /* 0x0000001a0a007c11 */ /* 0x000fe4000f8e18ff */
[----:B------:R-:W-:Y:S02]  /*3450*/  SHF.L.U32 R2, R9, 0x1f, RZ ;  /* 0x0000001f09027819 */ /* 0x000fe400000006ff */
[----:B------:R-:W-:Y:S01]  /*3460*/  PLOP3.LUT P0, PT, PT, PT, UP4, 0x80, 0x8 ;  /* 0x000000000008781c */ /* 0x000fe20003f0f048 */
[----:B------:R-:W-:Y:S01]  /*3470*/  VIADD R3, R0, 0xb0 ;  /* 0x000000b000037836 */ /* 0x000fe20000000000 */
[----:B-1----:R-:W1:Y:S02]  /*3480*/  SYNCS.PHASECHK.TRANS64.TRYWAIT P1, [R0+URZ+0xa0], R2 ;  /* 0x0000a002000075a7 */ /* 0x002e6400080211ff */
[----:B-1-3--:R-:W-:Y:S09]  /*3490*/  @!P1 BRA `(.L_x_61) ;  /* 0x0000006400f09947 */ /* 0x00aff20003800000 */
.L_x_150:
[----:B------:R-:W-:Y:S01]  /*34a0*/  LEA R4, R10, UR26, 0x4 ;  /* 0x0000001a0a047c11 */ /* 0x000fe2000f8e20ff */
[----:B------:R-:W-:Y:S01]  /*34b0*/  @UP4 ULEA UR4, UR24, UR26, 0x3 ;  /* 0x0000001a18044291 */ /* 0x000fe2000f8e18ff */
[----:B------:R-:W-:Y:S01]  /*34c0*/  PLOP3.LUT P2, PT, PT, PT, PT, 0x80, 0x8 ;  /* 0x000000000008781c */ /* 0x000fe20003f4f070 */
[----:B------:R-:W-:Y:S01]  /*34d0*/  ULEA UR31, UR30, UR26, 0x3 ;  /* 0x0000001a1e1f7291 */ /* 0x000fe2000f8e18ff */
[----:B------:R-:W-:Y:S02]  /*34e0*/  PRMT R3, RZ, 0x654, R3 ;  /* 0x00000654ff037816 */ /* 0x000fe40000000003 */
[----:B------:R-:W2:Y:S01]  /*34f0*/  LDS.128 R4, [R4+0x130] ;  /* 0x0001300004047984 */ /* 0x000ea20000000c00 */
[----:B-1----:R-:W-:Y:S02]  /*3500*/  @P0 SHF.L.U32 R2, R8, 0x1f, RZ ;  /* 0x0000001f08020819 */ /* 0x002fe400000006ff */
[----:B------:R-:W-:Y:S01]  /*3510*/  SHF.L.U32 R0, R11, 0x1f, RZ ;  /* 0x0000001f0b007819 */ /* 0x000fe200000006ff */
[----:B------:R-:W-:Y:S01]  /*3520*/  @!PT LDS RZ, [RZ] ;  /* 0x00000000fffff984 */ /* 0x000fe20000000800 */
[----:B------:R-:W-:Y:S01]  /*3530*/  @!PT LDS RZ, [RZ] ;  /* 0x00000000fffff984 */ /* 0x000fe20000000800 */
[----:B------:R-:W-:Y:S01]  /*3540*/  @!PT LDS RZ, [RZ] ;  /* 0x00000000fffff984 */ /* 0x000fe20000000800 */
[----:B------:R-:W-:Y:S01]  /*3550*/  @!PT LDS RZ, [RZ] ;  /* 0x00000000fffff984 */ /* 0x000fe20000000800 */
[----:B------:R1:W-:Y:S06]  /*3560*/  MEMBAR.ALL.CTA ;  /* 0x0000000000007992 */ /* 0x0003ec0000008000 */
[----:B-1----:R-:W1:Y:S02]  /*3570*/  FENCE.VIEW.ASYNC.S ;  /* 0x00000000000073c6 */ /* 0x002e640000000000 */
[----:B-1----:R1:W-:Y:S01]  /*3580*/  SYNCS.ARRIVE.TRANS64.RED.A1T0 RZ, [R3+URZ], RZ ;  /* 0x000000ff03ff79a7 */ /* 0x0023e200081004ff */
[----:B------:R1:W3:Y:S01]  /*3590*/  @P0 SYNCS.PHASECHK.TRANS64.TRYWAIT P2, [UR4], R2 ;  /* 0x00000002ff0005a7 */ /* 0x0002e20008041104 */
[----:B------:R-:W-:Y:S01]  /*35a0*/  ULEA.HI UR4, UR30, UR30, URZ, 0x1 ;  /* 0x0000001e1e047291 */ /* 0x000fe2000f8f08ff */
[----:B--2---:R-:W-:-:S03]  /*35b0*/  LOP3.LUT P1, RZ, R6, 0x1, RZ, 0xc0, !PT ;  /* 0x0000000106ff7812 */ /* 0x004fc6000782c0ff */
[----:B------:R-:W-:Y:S02]  /*35c0*/  USHF.L.U32 UR11, UR4, 0x7, URZ ;  /* 0x00000007040b7899 */ /* 0x000fe400080006ff */
[----:B------:R-:W-:Y:S02]  /*35d0*/  ULOP3.LUT UR4, UR4, 0xffe, URZ, 0xc0, !UPT ;  /* 0x00000ffe04047892 */ /* 0x000fe4000f8ec0ff */
[----:B------:R-:W-:Y:S02]  /*35e0*/  ULOP3.LUT UR11, UR11, 0xffffff00, URZ, 0xc0, !UPT ;  /* 0xffffff000b0b7892 */ /* 0x000fe4000f8ec0ff */
[----:B------:R-:W-:Y:S02]  /*35f0*/  UIADD3 UR4, UPT, UPT, -UR4, UR30, URZ ;  /* 0x0000001e04047290 */ /* 0x000fe4000fffe1ff */
[----:B------:R-:W-:Y:S01]  /*3600*/  UIADD3 UR11, UPT, UPT, UR42, UR11, URZ ;  /* 0x0000000b2a0b7290 */ /* 0x000fe2000fffe0ff */
[----:B------:R-:W2:Y:S03]  /*3610*/  SYNCS.PHASECHK.TRANS64.TRYWAIT P0, [UR31+0xe0], R0 ;  /* 0x0000e000ff0075a7 */ /* 0x000ea6000800111f */
[----:B------:R-:W-:Y:S01]  /*3620*/  ULEA UR11, UR4, UR11, 0x14 ;  /* 0x0000000b040b7291 */ /* 0x000fe2000f8ea0ff */
[----:B-123--:R-:W-:Y:S11]  /*3630*/  @!P0 BRA `(.L_x_62) ;  /* 0x00000064009c8947 */ /* 0x00eff60003800000 */
.L_x_152:
[----:B------:R-:W-:Y:S01]  /*3640*/  IADD3 R10, PT, PT, R10, 0x1, RZ ;  /* 0x000000010a0a7810 */ /* 0x000fe20007ffe0ff */
[----:B------:R-:W-:Y:S06]  /*3650*/  BRA.U !UP4, `(.L_x_63) ;  /* 0x000000010cc07547 */ /* 0x000fec000b800000 */
[----:B------:R-:W-:Y:S01]  /*3660*/  UPLOP3.LUT UP2, UPT, UPT, UPT, UPT, 0x40, 0x4 ;  /* 0x000000000004789c */ /* 0x000fe20003f4e870 */
[----:B------:R-:W-:Y:S01]  /*3670*/  UMOV UR23, UR41 ;  /* 0x0000002900177c82 */ /* 0x000fe20008000000 */
[----:B------:R-:W-:Y:S01]  /*3680*/  UMOV UR22, UR40 ;  /* 0x0000002800167c82 */ /* 0x000fe20008000000 */
[----:B------:R-:W-:-:S08]  /*3690*/  UMOV UR10, UR24 ;  /* 0x00000018000a7c82 */ /* 0x000fd00008000000 */
.L_x_66:
[----:B------:R-:W-:Y:S02]  /*36a0*/  UIADD3 UR23, UPT, UPT, UR23, 0x1, URZ ;  /* 0x0000000117177890 */ /* 0x000fe4000fffe0ff */
[----:B--2---:R-:W-:Y:S02]  /*36b0*/  ULEA UR5, UR10, UR26, 0x3 ;  /* 0x0000001a0a057291 */ /* 0x004fe4000f8e18ff */
[----:B------:R-:W-:Y:S01]  /*36c0*/  UISETP.NE.AND UP3, UPT, UR23, URZ, UPT ;  /* 0x000000ff1700728c */ /* 0x000fe2000bf65270 */
[----:B---3--:R-:W-:Y:S10]  /*36d0*/  @P2 BRA `(.L_x_64) ;  /* 0x00000000000c2947 */ /* 0x008ff40003800000 */
[----:B-1----:R-:W-:Y:S04]  /*36e0*/  SHF.L.U32 R2, R8, 0x1f, RZ ;  /* 0x0000001f08027819 */ /* 0x002fe800000006ff */
[----:B------:R-:W1:Y:S02]  /*36f0*/  SYNCS.PHASECHK.TRANS64.TRYWAIT P0, [UR5], R2 ;  /* 0x00000002ff0075a7 */ /* 0x000e640008001105 */
[----:B-1----:R-:W-:Y:S05]  /*3700*/  @!P0 BRA `(.L_x_65) ;  /* 0x0000006400808947 */ /* 0x002fea0003800000 */
.L_x_64:
[----:B------:R-:W-:Y:S01]  /*3710*/  UISETP.NE.AND UP0, UPT, UR22, 0x1, UPT ;  /* 0x000000011600788c */ /* 0x000fe2000bf05270 */
[----:B------:R-:W-:Y:S01]  /*3720*/  PLOP3.LUT P2, PT, PT, PT, PT, 0x80, 0x8 ;  /* 0x000000000008781c */ /* 0x000fe20003f4f070 */
[----:B------:R-:W-:Y:S02]  /*3730*/  UIADD3 UR4, UPT, UPT, UR10, 0x1, URZ ;  /* 0x000000010a047890 */ /* 0x000fe4000fffe0ff */
[----:B------:R-:W-:Y:S02]  /*3740*/  UIADD3 UR25, UPT, UPT, UR5, 0x28, URZ ;  /* 0x0000002805197890 */ /* 0x000fe4000fffe0ff */
[----:B------:R-:W-:Y:S01]  /*3750*/  UISETP.NE.AND UP1, UPT, UR4, 0x5, UPT ;  /* 0x000000050400788c */ /* 0x000fe2000bf25270 */
[----:B------:R-:W-:Y:S01]  /*3760*/  PLOP3.LUT P0, PT, PT, PT, UP0, 0x80, 0x8 ;  /* 0x000000000008781c */ /* 0x000fe20003f0f008 */
[----:B------:R-:W-:Y:S02]  /*3770*/  UIADD3 UR22, UPT, UPT, UR22, -0x1, URZ ;  /* 0xffffffff16167890 */ /* 0x000fe4000fffe0ff */
[----:B------:R-:W-:Y:S02]  /*3780*/  USEL UR6, URZ, 0x1, UP1 ;  /* 0x00000001ff067887 */ /* 0x000fe40008800000 */
[----:B------:R-:W-:Y:S01]  /*3790*/  USEL UR24, UR4, URZ, UP1 ;  /* 0x000000ff04187287 */ /* 0x000fe20008800000 */
[----:B------:R-:W-:Y:S01]  /*37a0*/  UMOV UR7, 0x40004040 ;  /* 0x4000404000077882 */ /* 0x000fe20000000000 */
[----:B------:R-:W-:Y:S02]  /*37b0*/  UMOV UR5, 0x40004040 ;  /* 0x4000404000057882 */ /* 0x000fe40000000000 */
[----:B------:R-:W-:Y:S01]  /*37c0*/  @UP0 ULEA UR4, UR24, UR26, 0x3 ;  /* 0x0000001a18040291 */ /* 0x000fe2000f8e18ff */
[----:B------:R-:W-:Y:S01]  /*37d0*/  LOP3.LUT R8, R8, UR6, RZ, 0x3c, !PT ;  /* 0x0000000608087c12 */ /* 0x000fe2000f8e3cff */
[----:B------:R-:W-:Y:S01]  /*37e0*/  ULEA UR6, UR10, UR29, 0xb ;  /* 0x0000001d0a067291 */ /* 0x000fe2000f8e58ff */
[----:B------:R-:W-:Y:S02]  /*37f0*/  UMOV UR21, 0x40004040 ;  /* 0x4000404000157882 */ /* 0x000fe40000000000 */
[----:B-1----:R-:W-:Y:S01]  /*3800*/  @P0 SHF.L.U32 R0, R8, 0x1f, RZ ;  /* 0x0000001f08000819 */ /* 0x002fe200000006ff */
[----:B------:R-:W-:Y:S02]  /*3810*/  UIADD3 UR20, UPT, UPT, UR6, 0x2, URZ ;  /* 0x0000000206147890 */ /* 0x000fe4000fffe0ff */
[----:B------:R-:W-:Y:S01]  /*3820*/  UIADD3 UR16, UPT, UPT, UR6, 0x4, URZ ;  /* 0x0000000406107890 */ /* 0x000fe2000fffe0ff */
[----:B------:R2:W3:Y:S01]  /*3830*/  @P0 SYNCS.PHASECHK.TRANS64.TRYWAIT P2, [UR4], R0 ;  /* 0x00000000ff0005a7 */ /* 0x0004e20008041104 */
[----:B------:R-:W-:Y:S02]  /*3840*/  ULEA UR4, UR10, UR28, 0x9 ;  /* 0x0000001c0a047291 */ /* 0x000fe4000f8e48ff */
[----:B------:R-:W-:Y:S02]  /*3850*/  UIADD3 UR12, UPT, UPT, UR6, 0x6, URZ ;  /* 0x00000006060c7890 */ /* 0x000fe4000fffe0ff */
[----:B------:R-:W-:Y:S02]  /*3860*/  UIADD3 UR18, UPT, UPT, UR4, 0x2, URZ ;  /* 0x0000000204127890 */ /* 0x000fe4000fffe0ff */
[----:B------:R-:W-:Y:S02]  /*3870*/  UIADD3 UR14, UPT, UPT, UR4, 0x4, URZ ;  /* 0x00000004040e7890 */ /* 0x000fe4000fffe0ff */
[----:B------:R-:W-:Y:S01]  /*3880*/  UIADD3 UR8, UPT, UPT, UR4, 0x6, URZ ;  /* 0x0000000604087890 */ /* 0x000fe2000fffe0ff */
[----:B------:R2:W-:Y:S01]  /*3890*/  UTCIMMA gdesc[UR4], gdesc[UR6], tmem[UR11], tmem[UR38], idesc[UR39], UP2 ;  /* 0x00ff2606040075ea */ /* 0x0005e2000900010b */
[----:B------:R-:W-:Y:S01]  /*38a0*/  UPLOP3.LUT UP2, UPT, UPT, UPT, UPT, 0x80, 0x8 ;  /* 0x000000000008789c */ /* 0x000fe20003f4f070 */
[----:B------:R-:W-:Y:S01]  /*38b0*/  UMOV UR19, 0x40004040 ;  /* 0x4000404000137882 */ /* 0x000fe20000000000 */
[----:B------:R-:W-:Y:S01]  /*38c0*/  UMOV UR17, 0x40004040 ;  /* 0x4000404000117882 */ /* 0x000fe20000000000 */
[----:B------:R2:W-:Y:S01]  /*38d0*/  UTCIMMA gdesc[UR18], gdesc[UR20], tmem[UR11], tmem[UR36], idesc[UR37], UPT ;  /* 0x00ff2414120075ea */ /* 0x0005e2000b80010b */
[----:B------:R-:W-:Y:S01]  /*38e0*/  UMOV UR15, 0x40004040 ;  /* 0x40004040000f7882 */ /* 0x000fe20000000000 */
[----:B------:R-:W-:Y:S01]  /*38f0*/  UMOV UR13, 0x40004040 ;  /* 0x40004040000d7882 */ /* 0x000fe20000000000 */
[----:B------:R-:W-:Y:S01]  /*3900*/  UMOV UR9, 0x40004040 ;  /* 0x4000404000097882 */ /* 0x000fe20000000000 */
[----:B------:R2:W-:Y:S01]  /*3910*/  UTCIMMA gdesc[UR14], gdesc[UR16], tmem[UR11], tmem[UR34], idesc[UR35], UPT ;  /* 0x00ff22100e0075ea */ /* 0x0005e2000b80010b */
[----:B------:R2:W-:Y:S01]  /*3920*/  UTCIMMA gdesc[UR8], gdesc[UR12], tmem[UR11], tmem[UR32], idesc[UR33], UPT ;  /* 0x00ff200c080075ea */ /* 0x0005e2000b80010b */
[----:B------:R2:W-:Y:S01]  /*3930*/  UTCBAR.MULTICAST [UR25], URZ, UR27 ;  /* 0x000000ff190073e9 */ /* 0x0005e2000800081b */
[----:B------:R-:W-:Y:S01]  /*3940*/  UMOV UR10, UR24 ;  /* 0x00000018000a7c82 */ /* 0x000fe20008000000 */
[----:B------:R-:W-:Y:S05]  /*3950*/  BRA.U UP3, `(.L_x_66) ;  /* 0xfffffffd03507547 */ /* 0x000fea000b83ffff */
.L_x_63:
[----:B--2---:R-:W-:Y:S01]  /*3960*/  UIADD3 UR4, UPT, UPT, UR30, 0x1, URZ ;  /* 0x000000011e047890 */ /* 0x004fe2000fffe0ff */
[C---:B------:R-:W-:Y:S01]  /*3970*/  ISETP.NE.AND P0, PT, R10.reuse, 0x2, PT ;  /* 0x000000020a00780c */ /* 0x040fe20003f05270 */
[----:B------:R-:W-:Y:S02]  /*3980*/  UIADD3 UR5, UPT, UPT, UR31, 0xc0, URZ ;  /* 0x000000c01f057890 */ /* 0x000fe4000fffe0ff */
[----:B------:R-:W-:Y:S01]  /*3990*/  UISETP.NE.AND UP0, UPT, UR4, 0x4, UPT ;  /* 0x000000040400788c */ /* 0x000fe2000bf05270 */
[----:B-1----:R-:W-:Y:S02]  /*39a0*/  SEL R0, RZ, 0x1, P0 ;  /* 0x00000001ff007807 */ /* 0x002fe40000000000 */
[----:B------:R-:W-:Y:S01]  /*39b0*/  SEL R10, R10, RZ, P0 ;  /* 0x000000ff0a0a7207 */ /* 0x000fe20000000000 */
[----:B------:R-:W-:Y:S01]  /*39c0*/  USEL UR6, URZ, 0x1, UP0 ;  /* 0x00000001ff067887 */ /* 0x000fe20008000000 */
[----:B------:R-:W-:Y:S01]  /*39d0*/  LOP3.LUT R9, R9, R0, RZ, 0x3c, !PT ;  /* 0x0000000009097212 */ /* 0x000fe200078e3cff */
[----:B------:R-:W-:Y:S01]  /*39e0*/  USEL UR30, UR4, URZ, UP0 ;  /* 0x000000ff041e7287 */ /* 0x000fe20008000000 */
[----:B------:R1:W-:Y:S03]  /*39f0*/  UTCBAR [UR5], URZ ;  /* 0x000000ff050073e9 */ /* 0x0003e600080000ff */
[----:B------:R-:W-:Y:S01]  /*3a00*/  LOP3.LUT R11, R11, UR6, RZ, 0x3c, !PT ;  /* 0x000000060b0b7c12 */ /* 0x000fe2000f8e3cff */
[----:B------:R-:W-:Y:S07]  /*3a10*/  @P1 BRA `(.L_x_67) ;  /* 0xfffffff800881947 */ /* 0x000fee000383ffff */
[----:B------:R-:W2:Y:S01]  /*3a20*/  S2UR UR8, SR_CgaCtaId ;  /* 0x00000000000879c3 */ /* 0x000ea20000008800 */
[----:B------:R-:W-:Y:S01]  /*3a30*/  ELECT P0, URZ, PT ;  /* 0x0000000000ff782f */ /* 0x000fe20003800000 */
[----:B------:R-:W-:Y:S01]  /*3a40*/  IMAD.MOV.U32 R0, RZ, RZ, 0x1 ;  /* 0x00000001ff007424 */ /* 0x000fe200078e00ff */
[----:B------:R-:W-:Y:S01]  /*3a50*/  UIADD3 UR26, UPT, UPT, UR26, 0xe0, URZ ;  /* 0x000000e01a1a7890 */ /* 0x000fe2000fffe0ff */
[----:B------:R-:W-:Y:S01]  /*3a60*/  SHF.L.U32 R2, R11, 0x1f, RZ ;  /* 0x0000001f0b027819 */ /* 0x000fe200000006ff */
[----:B------:R-:W-:-:S03]  /*3a70*/  UMOV UR4, 0x40 ;  /* 0x0000004000047882 */ /* 0x000fc60000000000 */
[----:B------:R-:W-:Y:S01]  /*3a80*/  UVIRTCOUNT.DEALLOC.SMPOOL 0x80 ;  /* 0x000000800000784c */ /* 0x000fe20000000000 */
[----:B--2---:R-:W-:Y:S02]  /*3a90*/  ULEA UR8, UR8, UR4, 0x18 ;  /* 0x0000000408087291 */ /* 0x004fe4000f8ec0ff */
[----:B------:R-:W-:-:S07]  /*3aa0*/  ULEA UR4, UR30, UR26, 0x3 ;  /* 0x0000001a1e047291 */ /* 0x000fce000f8e18ff */
[----:B------:R2:W-:Y:S02]  /*3ab0*/  @P0 STS.U8 [UR8+0x1c], R0 ;  /* 0x00001c00ff000988 */ /* 0x0005e40008000008 */
[----:B------:R-:W4:Y:S02]  /*3ac0*/  SYNCS.PHASECHK.TRANS64.TRYWAIT P0, [UR4], R2 ;  /* 0x00000002ff0075a7 */ /* 0x000f240008001104 */
[----:B--2-4-:R-:W-:Y:S05]  /*3ad0*/  @!P0 BRA `(.L_x_68) ;  /* 0x0000006000a48947 */ /* 0x014fea0003800000 */
.L_x_155:
[----:B------:R-:W-:-:S04]  /*3ae0*/  UIADD3 UR4, UPT, UPT, UR30, 0x1, URZ ;  /* 0x000000011e047890 */ /* 0x000fc8000fffe0ff */
[----:B------:R-:W-:-:S04]  /*3af0*/  UISETP.NE.AND UP0, UPT, UR4, 0x4, UPT ;  /* 0x000000040400788c */ /* 0x000fc8000bf05270 */
[----:B------:R-:W-:Y:S02]  /*3b00*/  USEL UR6, URZ, 0x1, UP0 ;  /* 0x00000001ff067887 */ /* 0x000fe40008000000 */
[----:B------:R-:W-:-:S04]  /*3b10*/  USEL UR4, UR4, URZ, UP0 ;  /* 0x000000ff04047287 */ /* 0x000fc80008000000 */
[----:B-1----:R-:W-:Y:S01]  /*3b20*/  ULEA UR5, UR4, UR26, 0x3 ;  /* 0x0000001a04057291 */ /* 0x002fe2000f8e18ff */
[----:B--2---:R-:W-:-:S04]  /*3b30*/  LOP3.LUT R2, R11, UR6, RZ, 0x3c, !PT ;  /* 0x000000060b027c12 */ /* 0x004fc8000f8e3cff */
[----:B------:R-:W-:-:S04]  /*3b40*/  SHF.L.U32 R3, R2, 0x1f, RZ ;  /* 0x0000001f02037819 */ /* 0x000fc800000006ff */
[----:B------:R-:W1:Y:S02]  /*3b50*/  SYNCS.PHASECHK.TRANS64.TRYWAIT P0, [UR5], R3 ;  /* 0x00000003ff0075a7 */ /* 0x000e640008001105 */
[----:B-1----:R-:W-:Y:S05]  /*3b60*/  @!P0 BRA `(.L_x_69) ;  /* 0x0000006000988947 */ /* 0x002fea0003800000 */
.L_x_157:
        /* <DEDUP_REMOVED lines=9> */
.L_x_159:
[----:B------:R-:W-:-:S04]  /*3c00*/  UIADD3 UR4, UPT, UPT, UR4, 0x1, URZ ;  /* 0x0000000104047890 */ /* 0x000fc8000fffe0ff */
[----:B------:R-:W-:-:S04]  /*3c10*/  UISETP.NE.AND UP0, UPT, UR4, 0x4, UPT ;  /* 0x000000040400788c */ /* 0x000fc8000bf05270 */
[----:B------:R-:W-:Y:S02]  /*3c20*/  USEL UR5, URZ, 0x1, UP0 ;  /* 0x00000001ff057887 */ /* 0x000fe40008000000 */
[----:B------:R-:W-:-:S04]  /*3c30*/  USEL UR4, UR4, URZ, UP0 ;  /* 0x000000ff04047287 */ /* 0x000fc80008000000 */
[----:B------:R-:W-:Y:S01]  /*3c40*/  ULEA UR4, UR4, UR26, 0x3 ;  /* 0x0000001a04047291 */ /* 0x000fe2000f8e18ff */
[----:B------:R-:W-:-:S04]  /*3c50*/  LOP3.LUT R2, R2, UR5, RZ, 0x3c, !PT ;  /* 0x0000000502027c12 */ /* 0x000fc8000f8e3cff */
[----:B------:R-:W-:-:S04]  /*3c60*/  SHF.L.U32 R2, R2, 0x1f, RZ ;  /* 0x0000001f02027819 */ /* 0x000fc800000006ff */
[----:B------:R-:W2:Y:S02]  /*3c70*/  SYNCS.PHASECHK.TRANS64.TRYWAIT P0, [UR4], R2 ;  /* 0x00000002ff0075a7 */ /* 0x000ea40008001104 */
[----:B--2---:R-:W-:Y:S05]  /*3c80*/  @!P0 BRA `(.L_x_71) ;  /* 0x0000006000808947 */ /* 0x004fea0003800000 */
.L_x_161:
[----:B------:R-:W-:Y:S01]  /*3c90*/  NOP ;  /* 0x0000000000007918 */ /* 0x000fe20000000000 */
[----:B-1----:R-:W1:Y:S01]  /*3ca0*/  LDS R0, [UR8+0x14] ;  /* 0x00001408ff007984 */ /* 0x002e620008000800 */
[----:B------:R-:W-:Y:S01]  /*3cb0*/  ULOP3.LUT UR4, UR42, 0xffff, URZ, 0xc0, !UPT ;  /* 0x0000ffff2a047892 */ /* 0x000fe2000f8ec0ff */
[----:B------:R-:W-:Y:S01]  /*3cc0*/  UMOV UR5, 0xffff ;  /* 0x0000ffff00057882 */ /* 0x000fe20000000000 */
[----:B------:R-:W-:Y:S02]  /*3cd0*/  UMOV UR6, 0x1 ;  /* 0x0000000100067882 */ /* 0x000fe40000000000 */
[----:B------:R-:W-:-:S04]  /*3ce0*/  USHF.R.U32.HI UR4, URZ, 0x5, UR4 ;  /* 0x00000005ff047899 */ /* 0x000fc80008011604 */
[----:B------:R-:W-:Y:S02]  /*3cf0*/  USHF.L.U32 UR5, UR5, UR4, URZ ;  /* 0x0000000405057299 */ /* 0x000fe400080006ff */
[----:B------:R-:W-:-:S04]  /*3d00*/  USHF.L.U32 UR4, UR6, UR4, URZ ;  /* 0x0000000406047299 */ /* 0x000fc800080006ff */
[----:B-1----:R-:W-:-:S04]  /*3d10*/  LOP3.LUT R0, R0, UR5, RZ, 0xc0, !PT ;  /* 0x0000000500007c12 */ /* 0x002fc8000f8ec0ff */
[----:B------:R-:W-:-:S13]  /*3d20*/  ISETP.NE.AND P0, PT, R0, UR5, PT ;  /* 0x0000000500007c0c */ /* 0x000fda000bf05270 */
[----:B------:R-:W-:Y:S05]  /*3d30*/  @P0 BRA `(.L_x_72) ;  /* 0x0000000000580947 */ /* 0x000fea0003800000 */
[----:B------:R-:W1:Y:S02]  /*3d40*/  LDS R0, [UR8+0x18] ;  /* 0x00001808ff007984 */ /* 0x000e640008000800 */
[----:B-1----:R-:W-:-:S04]  /*3d50*/  LOP3.LUT R0, R0, UR4, RZ, 0xc0, !PT ;  /* 0x0000000400007c12 */ /* 0x002fc8000f8ec0ff */
[----:B------:R-:W-:-:S13]  /*3d60*/  ISETP.NE.AND P0, PT, R0, UR4, PT ;  /* 0x0000000400007c0c */ /* 0x000fda000bf05270 */
[----:B------:R-:W-:Y:S05]  /*3d70*/  @P0 BRA `(.L_x_73) ;  /* 0x00000000003c0947 */ /* 0x000fea0003800000 */
[----:B------:R-:W1:Y:S01]  /*3d80*/  S2R R2, SR_LANEID ;  /* 0x0000000000027919 */ /* 0x000e620000000000 */
[----:B------:R-:W-:-:S06]  /*3d90*/  ULOP3.LUT UR5, URZ, UR5, URZ, 0x33, !UPT ;  /* 0x00000005ff057292 */ /* 0x000fcc000f8e33ff */
[----:B------:R-:W-:-:S04]  /*3da0*/  IMAD.U32 R0, RZ, RZ, UR5 ;  /* 0x00000005ff007e24 */ /* 0x000fc8000f8e00ff */
[----:B------:R2:W4:Y:S02]  /*3db0*/  REDUX UR7, R0 ;  /* 0x00000000000773c4 */ /* 0x0005240000000000 */
[----:B------:R1:W-:Y:S01]  /*3dc0*/  UTCATOMSWS.AND URZ, UR5 ;  /* 0x0000000500ff79e3 */ /* 0x0003e20008000000 */
[----:B--2---:R-:W-:Y:S01]  /*3dd0*/  LOP3.LUT R0, RZ, UR4, RZ, 0x33, !PT ;  /* 0x00000004ff007c12 */ /* 0x004fe2000f8e33ff */
[----:B------:R-:W-:Y:S02]  /*3de0*/  VOTEU.ANY UR4, UPT, PT ;  /* 0x0000000000047886 */ /* 0x000fe400038e0100 */
[----:B------:R-:W-:Y:S02]  /*3df0*/  UFLO.U32 UR4, UR4 ;  /* 0x00000004000472bd */ /* 0x000fe400080e0000 */
[----:B------:R-:W2:Y:S04]  /*3e00*/  REDUX UR6, R0 ;  /* 0x00000000000673c4 */ /* 0x000ea80000000000 */
[----:B-1----:R-:W-:-:S02]  /*3e10*/  ISETP.EQ.U32.AND P0, PT, R2, UR4, PT ;  /* 0x0000000402007c0c */ /* 0x002fc4000bf02070 */
[----:B----4-:R-:W-:-:S11]  /*3e20*/  MOV R2, UR7 ;  /* 0x0000000700027c02 */ /* 0x010fd60008000f00 */
[----:B------:R1:W-:Y:S01]  /*3e30*/  @P0 ATOMS.AND RZ, [UR8+0x14], R2 ;  /* 0x00001402ffff098c */ /* 0x0003e2000a800008 */
[----:B--2---:R-:W-:-:S05]  /*3e40*/  IMAD.U32 R0, RZ, RZ, UR6 ;  /* 0x00000006ff007e24 */ /* 0x004fca000f8e00ff */
[----:B------:R1:W-:Y:S01]  /*3e50*/  @P0 ATOMS.AND RZ, [UR8+0x18], R0 ;  /* 0x00001800ffff098c */ /* 0x0003e2000a800008 */
[----:B------:R-:W-:Y:S05]  /*3e60*/  BRA `(.L_x_74) ;  /* 0x0000000000147947 */ /* 0x000fea0003800000 */
.L_x_73:
[----:B------:R-:W-:Y:S02]  /*3e70*/  MOV R2, 0x3e90 ;  /* 0x00003e9000027802 */ /* 0x000fe40000000f00 */
[----:B---3-5:R-:W-:Y:S05]  /*3e80*/  CALL.REL.NOINC `($__internal_0_$__cuda_sm10x_tcgen05_guardrail_trap_col_being_dealloced_not_returned_by_alloc) ;  /* 0x0000006400647944 */ /* 0x028fea0003c00000 */
[----:B------:R-:W-:Y:S05]  /*3e90*/  BRA `(.L_x_74) ;  /* 0x0000000000087947 */ /* 0x000fea0003800000 */
.L_x_72:
[----:B------:R-:W-:Y:S02]  /*3ea0*/  MOV R2, 0x3ec0 ;  /* 0x00003ec000027802 */ /* 0x000fe40000000f00 */
[----:B---3-5:R-:W-:Y:S05]  /*3eb0*/  CALL.REL.NOINC `($__internal_2_$__cuda_sm10x_tcgen05_guardrail_trap_unallocated_columns_being_dealloced) ;  /* 0x0000006400707944 */ /* 0x028fea0003c00000 */
.L_x_74:
[----:B------:R-:W-:Y:S01]  /*3ec0*/  NOP ;  /* 0x0000000000007918 */ /* 0x000fe20000000000 */
[----:B------:R-:W-:Y:S05]  /*3ed0*/  EXIT ;  /* 0x000000000000794d */ /* 0x000fea0003800000 */
.L_x_56:
[----:B------:R-:W-:-:S09]  /*3ee0*/  UISETP.NE.OR UP0, UPT, UR17, 0x3, !UP3 ;  /* 0x000000031100788c */ /* 0x000fd2000df05670 */
[----:B------:R-:W-:Y:S05]  /*3ef0*/  BRA.U UP0, `(.L_x_75) ;  /* 0x0000001100587547 */ /* 0x000fea000b800000 */
[----:B------:R-:W1:Y:S01]  /*3f00*/  LDCU UR31, c[0x0][0x370] ;  /* 0x00006e00ff1f77ac */ /* 0x000e620008000800 */
[----:B------:R-:W2:Y:S01]  /*3f10*/  LDC.64 R16, c[0x0][0x348] ;  /* 0x0000d200ff107b82 */ /* 0x000ea20000000a00 */
[----:B------:R-:W-:Y:S02]  /*3f20*/  HFMA2 R13, -RZ, RZ, 0, 0 ;  /* 0x00000000ff0d7431 */ /* 0x000fe400000001ff */
[----:B------:R-:W-:Y:S01]  /*3f30*/  IMAD.MOV.U32 R15, RZ, RZ, 0x1 ;  /* 0x00000001ff0f7424 */ /* 0x000fe200078e00ff */
[----:B------:R-:W1:Y:S01]  /*3f40*/  LDCU.128 UR48, c[0x0][0xb10] ;  /* 0x00016200ff3077ac */ /* 0x000e620008000c00 */
[----:B------:R-:W-:Y:S01]  /*3f50*/  IMAD.MOV.U32 R14, RZ, RZ, RZ ;  /* 0x000000ffff0e7224 */ /* 0x000fe200078e00ff */
[----:B------:R-:W-:Y:S01]  /*3f60*/  MOV R7, 0x1000 ;  /* 0x0000100000077802 */ /* 0x000fe20000000f00 */
[----:B------:R-:W3:Y:S01]  /*3f70*/  LDCU UR30, c[0x0][0x374] ;  /* 0x00006e80ff1e77ac */ /* 0x000ee20008000800 */
[----:B------:R-:W4:Y:S01]  /*3f80*/  LDC.64 R2, c[0x0][0x888] ;  /* 0x00022200ff027b82 */ /* 0x000f220000000a00 */
[----:B------:R-:W3:Y:S01]  /*3f90*/  LDCU UR15, c[0x0][0xb0c] ;  /* 0x00016180ff0f77ac */ /* 0x000ee20008000800 */
[----:B------:R-:W2:Y:S06]  /*3fa0*/  LDCU UR40, c[0x0][0xb20] ;  /* 0x00016400ff2877ac */ /* 0x000eac0008000800 */
[----:B------:R-:W4:Y:S01]  /*3fb0*/  LDC.64 R4, c[0x0][0x890] ;  /* 0x00022400ff047b82 */ /* 0x000f220000000a00 */
[----:B------:R-:W2:Y:S01]  /*3fc0*/  LDCU UR4, c[0x0][0xb30] ;  /* 0x00016600ff0477ac */ /* 0x000ea20008000800 */
[----:B------:R-:W-:Y:S01]  /*3fd0*/  UMOV UR21, 0x400 ;  /* 0x0000040000157882 */ /* 0x000fe20000000000 */
[----:B-1----:R-:W-:-:S02]  /*3fe0*/  UIMAD.WIDE.U32 UR6, UR31, UR48, URZ ;  /* 0x000000301f0672a5 */ /* 0x002fc4000f8e00ff */
[----:B---3--:R-:W-:Y:S02]  /*3ff0*/  UIMAD.WIDE.U32 UR8, UR30, UR51, URZ ;  /* 0x000000331e0872a5 */ /* 0x008fe4000f8e00ff */
[----:B------:R-:W-:Y:S02]  /*4000*/  ULEA UR21, UR45, UR21, 0x18 ;  /* 0x000000152d157291 */ /* 0x000fe4000f8ec0ff */
[----:B------:R-:W-:Y:S02]  /*4010*/  UPLOP3.LUT UP3, UPT, UPT, UPT, UPT, 0x40, 0x4 ;  /* 0x000000000004789c */ /* 0x000fe40003f6e870 */
[----:B------:R-:W-:Y:S01]  /*4020*/  UIADD3 UR37, UPT, UPT, UR21, 0x68, URZ ;  /* 0x0000006815257890 */ /* 0x000fe2000fffe0ff */
[----:B------:R-:W-:Y:S01]  /*4030*/  UMOV UR6, UR7 ;  /* 0x0000000700067c82 */ /* 0x000fe20008000000 */
[----:B------:R-:W-:Y:S01]  /*4040*/  UMOV UR38, UR9 ;  /* 0x0000000900267c82 */ /* 0x000fe20008000000 */
[----:B------:R-:W-:Y:S02]  /*4050*/  UISETP.GE.AND UP0, UPT, UR42, 0x1, UPT ;  /* 0x000000012a00788c */ /* 0x000fe4000bf06270 */
[----:B------:R-:W-:Y:S01]  /*4060*/  UISETP.NE.AND UP4, UPT, UR42, 0x1, UPT ;  /* 0x000000012a00788c */ /* 0x000fe2000bf85270 */
[----:B------:R-:W1:Y:S01]  /*4070*/  LDCU.64 UR22, c[0x0][0xb28] ;  /* 0x00016500ff1677ac */ /* 0x000e620008000a00 */
[----:B------:R-:W-:-:S02]  /*4080*/  UISETP.NE.AND UP6, UPT, UR15, 0x1, UPT ;  /* 0x000000010f00788c */ /* 0x000fc4000bfc5270 */
[----:B------:R-:W-:Y:S02]  /*4090*/  UISETP.NE.AND UP5, UPT, UR50, 0x1, UPT ;  /* 0x000000013200788c */ /* 0x000fe4000bfa5270 */
[----:B------:R-:W-:Y:S02]  /*40a0*/  UIADD3 UR33, UPT, UPT, UR21, 0x50, URZ ;  /* 0x0000005015217890 */ /* 0x000fe4000fffe0ff */
[----:B------:R-:W-:Y:S02]  /*40b0*/  UIADD3 UR25, UPT, UPT, UR21, 0x58, URZ ;  /* 0x0000005815197890 */ /* 0x000fe4000fffe0ff */
[----:B------:R-:W-:Y:S02]  /*40c0*/  UIADD3 UR17, UPT, UPT, UR21, 0x60, URZ ;  /* 0x0000006015117890 */ /* 0x000fe4000fffe0ff */
[----:B------:R-:W-:Y:S02]  /*40d0*/  UPRMT UR37, UR45, 0x654, UR37 ;  /* 0x000006542d257896 */ /* 0x000fe40008000025 */
[----:B------:R-:W-:-:S02]  /*40e0*/  USHF.R.U32.HI UR39, URZ, UR49, UR6 ;  /* 0x00000031ff277299 */ /* 0x000fc40008011606 */
[----:B--2---:R-:W-:Y:S02]  /*40f0*/  USHF.R.U32.HI UR38, URZ, UR40, UR38 ;  /* 0x00000028ff267299 */ /* 0x004fe40008011626 */
[----:B------:R-:W-:-:S11]  /*4100*/  UISETP.NE.AND UP2, UPT, UR4, 0x1, UPT ;  /* 0x000000010400788c */ /* 0x000fd6000bf45270 */
.L_x_86:
[C---:B------:R-:W-:Y:S02]  /*4110*/  LEA R12, R14.reuse, UR21, 0x3 ;  /* 0x000000150e0c7c11 */ /* 0x040fe4000f8e18ff */
[----:B------:R-:W-:Y:S02]  /*4120*/  SHF.L.U32 R0, R13, 0x1f, RZ ;  /* 0x0000001f0d007819 */ /* 0x000fe400000006ff */
[----:B------:R-:W-:Y:S02]  /*4130*/  LEA R8, R14, UR21, 0x4 ;  /* 0x000000150e087c11 */ /* 0x000fe4000f8e20ff */
[----:B--2---:R-:W2:Y:S02]  /*4140*/  SYNCS.PHASECHK.TRANS64.TRYWAIT P0, [R12+URZ+0xa0], R0 ;  /* 0x0000a0000c0075a7 */ /* 0x004ea400080011ff */
[----:B--2---:R-:W-:Y:S05]  /*4150*/  @!P0 BRA `(.L_x_76) ;  /* 0x0000005c00648947 */ /* 0x004fea0003800000 */
.L_x_162:
[----:B------:R-:W3:Y:S01]  /*4160*/  LDS.128 R8, [R8+0x130] ;  /* 0x0001300008087984 */ /* 0x000ee20000000c00 */
[----:B------:R-:W-:Y:S01]  /*4170*/  UISETP.GE.AND UP0, UPT, UR42, 0x1, UPT ;  /* 0x000000012a00788c */ /* 0x000fe2000bf06270 */
[----:B------:R-:W-:Y:S01]  /*4180*/  @!PT LDS RZ, [RZ] ;  /* 0x00000000fffff984 */ /* 0x000fe20000000800 */
[----:B------:R-:W-:Y:S01]  /*4190*/  @!PT LDS RZ, [RZ] ;  /* 0x00000000fffff984 */ /* 0x000fe20000000800 */
[----:B------:R-:W-:Y:S01]  /*41a0*/  @!PT LDS RZ, [RZ] ;  /* 0x00000000fffff984 */ /* 0x000fe20000000800 */
[----:B------:R-:W-:Y:S01]  /*41b0*/  @!PT LDS RZ, [RZ] ;  /* 0x00000000fffff984 */ /* 0x000fe20000000800 */
[----:B------:R1:W-:Y:S06]  /*41c0*/  MEMBAR.ALL.CTA ;  /* 0x0000000000007992 */ /* 0x0003ec0000008000 */
[----:B-1----:R-:W1:Y:S01]  /*41d0*/  FENCE.VIEW.ASYNC.S ;  /* 0x00000000000073c6 */ /* 0x002e620000000000 */
[----:B---3--:R-:W-:Y:S11]  /*41e0*/  LOP3.LUT P0, RZ, R10, 0x1, RZ, 0xc0, !PT ;  /* 0x000000010aff7812 */ /* 0x008ff6000780c0ff */
[----:B------:R-:W-:Y:S02]  /*41f0*/  @!UPT UIADD3 URZ, UPT, UPT, URZ, URZ, URZ ;  /* 0x000000fffffff290 */ /* 0x000fe4000fffe0ff */
[----:B-1----:R-:W-:Y:S01]  /*4200*/  VOTEU.ANY UP1, P0 ;  /* 0x0000000000ff7886 */ /* 0x002fe20000020100 */
[----:B------:R-:W-:Y:S11]  /*4210*/  PLOP3.LUT P0, PT, PT, PT, UP1, 0x80, 0x8 ;  /* 0x000000000008781c */ /* 0x000ff60003f0f018 */
[----:B------:R-:W-:Y:S02]  /*4220*/  @!UPT UIADD3 URZ, UPT, UPT, URZ, URZ, URZ ;  /* 0x000000fffffff290 */ /* 0x000fe4000fffe0ff */
[----:B--2---:R-:W-:Y:S02]  /*4230*/  @P0 SHF.R.U32.HI R0, RZ, 0x10, R9 ;  /* 0x00000010ff000819 */ /* 0x004fe40000011609 */
[----:B------:R-:W-:Y:S02]  /*4240*/  @P0 MOV R6, R8 ;  /* 0x0000000800060202 */ /* 0x000fe40000000f00 */
[----:B------:R-:W-:Y:S01]  /*4250*/  @P0 R2UR UR4, R0 ;  /* 0x00000000000402ca */ /* 0x000fe200000e0000 */
[----:B------:R-:W-:Y:S01]  /*4260*/  VIADD R0, R12, 0xb0 ;  /* 0x000000b00c007836 */ /* 0x000fe20000000000 */
[----:B------:R-:W-:Y:S02]  /*4270*/  @P0 LOP3.LUT R8, R9, 0xffff, RZ, 0xc0, !PT ;  /* 0x0000ffff09080812 */ /* 0x000fe400078ec0ff */
[----:B------:R-:W-:Y:S02]  /*4280*/  @P0 R2UR UR6, R6 ;  /* 0x00000000060602ca */ /* 0x000fe400000e0000 */
[----:B------:R-:W-:Y:S02]  /*4290*/  PRMT R0, RZ, 0x654, R0 ;  /* 0x00000654ff007816 */ /* 0x000fe40000000000 */
[----:B------:R-:W-:Y:S02]  /*42a0*/  @P0 R2UR UR5, R8 ;  /* 0x00000000080502ca */ /* 0x000fe400000e0000 */
[----:B------:R1:W-:Y:S03]  /*42b0*/  SYNCS.ARRIVE.TRANS64.RED.A1T0 RZ, [R0+URZ], RZ ;  /* 0x000000ff00ff79a7 */ /* 0x0003e600081004ff */
[----:B------:R-:W-:Y:S04]  /*42c0*/  @UP1 UMOV UR29, UR4 ;  /* 0x00000004001d1c82 */ /* 0x000fe80008000000 */
[----:B------:R-:W-:Y:S04]  /*42d0*/  @UP1 UMOV UR14, UR6 ;  /* 0x00000006000e1c82 */ /* 0x000fe80008000000 */
[----:B------:R-:W-:Y:S01]  /*42e0*/  @UP1 UMOV UR13, UR5 ;  /* 0x00000005000d1c82 */ /* 0x000fe20008000000 */
[----:B------:R-:W-:Y:S05]  /*42f0*/  BRA.U !UP0, `(.L_x_77) ;  /* 0x0000000108a47547 */ /* 0x000fea000b800000 */
[----:B------:R-:W-:Y:S02]  /*4300*/  UIMAD.WIDE.U32 UR18, UR13, UR51, URZ ;  /* 0x000000330d1272a5 */ /* 0x000fe4000f8e00ff */
[----:B------:R-:W-:Y:S02]  /*4310*/  UIMAD.WIDE.U32 UR26, UR14, UR48, URZ ;  /* 0x000000300e1a72a5 */ /* 0x000fe4000f8e00ff */
[----:B------:R-:W-:Y:S02]  /*4320*/  USEL UR4, UR30, UR38, !UP5 ;  /* 0x000000261e047287 */ /* 0x000fe4000e800000 */
[----:B------:R-:W-:Y:S02]  /*4330*/  USEL UR7, UR31, UR39, !UP6 ;  /* 0x000000271f077287 */ /* 0x000fe4000f000000 */
[----:B------:R-:W-:Y:S02]  /*4340*/  UIMAD.WIDE.U32 UR8, UR4, UR22, URZ ;  /* 0x00000016040872a5 */ /* 0x000fe4000f8e00ff */
[----:B------:R-:W-:Y:S01]  /*4350*/  UIMAD.WIDE.U32 UR10, UR7, UR22, URZ ;  /* 0x00000016070a72a5 */ /* 0x000fe2000f8e00ff */
[----:B------:R-:W-:Y:S02]  /*4360*/  UMOV UR5, UR19 ;  /* 0x0000001300057c82 */ /* 0x000fe40008000000 */
[----:B------:R-:W-:Y:S03]  /*4370*/  USHF.R.U32.HI UR6, URZ, UR40, UR5 ;  /* 0x00000028ff067299 */ /* 0x000fe60008011605 */
[----:B------:R-:W-:Y:S01]  /*4380*/  UMOV UR5, UR27 ;  /* 0x0000001b00057c82 */ /* 0x000fe20008000000 */
[----:B------:R-:W-:Y:S02]  /*4390*/  USEL UR6, UR13, UR6, !UP5 ;  /* 0x000000060d067287 */ /* 0x000fe4000e800000 */
[----:B------:R-:W-:Y:S03]  /*43a0*/  USHF.R.U32.HI UR12, URZ, UR49, UR5 ;  /* 0x00000031ff0c7299 */ /* 0x000fe60008011605 */
[----:B------:R-:W-:Y:S02]  /*43b0*/  UMOV UR5, UR9 ;  /* 0x0000000900057c82 */ /* 0x000fe40008000000 */
[----:B------:R-:W-:Y:S03]  /*43c0*/  @UP4 USHF.R.U32.HI UR4, URZ, UR23, UR5 ;  /* 0x00000017ff044299 */ /* 0x000fe60008011605 */
[----:B------:R-:W-:Y:S01]  /*43d0*/  UMOV UR5, UR11 ;  /* 0x0000000b00057c82 */ /* 0x000fe20008000000 */
[----:B------:R-:W-:Y:S02]  /*43e0*/  UIMAD UR4, UR42, UR4, URZ ;  /* 0x000000042a0472a4 */ /* 0x000fe4000f8e02ff */
[----:B------:R-:W-:Y:S02]  /*43f0*/  @UP4 USHF.R.U32.HI UR7, URZ, UR23, UR5 ;  /* 0x00000017ff074299 */ /* 0x000fe40008011605 */
[----:B------:R-:W-:Y:S02]  /*4400*/  UIMAD.WIDE.U32 UR10, UR6, UR22, URZ ;  /* 0x00000016060a72a5 */ /* 0x000fe4000f8e00ff */
[----:B------:R-:W-:Y:S02]  /*4410*/  USEL UR5, UR14, UR12, !UP6 ;  /* 0x0000000c0e057287 */ /* 0x000fe4000f000000 */
[----:B------:R-:W-:Y:S02]  /*4420*/  UIMAD UR8, UR42, UR7, URZ ;  /* 0x000000072a0872a4 */ /* 0x000fe4000f8e02ff */
[----:B------:R-:W-:Y:S03]  /*4430*/  UISETP.GE.AND UP0, UPT, UR6, UR4, UPT ;  /* 0x000000040600728c */ /* 0x000fe6000bf06270 */
[----:B------:R-:W-:Y:S01]  /*4440*/  UMOV UR4, UR11 ;  /* 0x0000000b00047c82 */ /* 0x000fe20008000000 */
[----:B------:R-:W-:Y:S02]  /*4450*/  UISETP.GE.OR UP0, UPT, UR5, UR8, UP0 ;  /* 0x000000080500728c */ /* 0x000fe40008706670 */
[----:B------:R-:W-:Y:S02]  /*4460*/  USHF.R.U32.HI UR4, URZ, UR23, UR4 ;  /* 0x00000017ff047299 */ /* 0x000fe40008011604 */
[----:B------:R-:W-:Y:S02]  /*4470*/  UIMAD.WIDE.U32 UR8, UR5, UR22, URZ ;  /* 0x00000016050872a5 */ /* 0x000fe4000f8e00ff */
[----:B------:R-:W-:Y:S04]  /*4480*/  USEL UR10, UR6, UR4, !UP4 ;  /* 0x00000004060a7287 */ /* 0x000fe8000e000000 */
[----:B------:R-:W-:Y:S01]  /*4490*/  UIADD3 UR11, UPT, UPT, -UR10, URZ, URZ ;  /* 0x000000ff0a0b7290 */ /* 0x000fe2000fffe1ff */
[----:B------:R-:W-:Y:S02]  /*44a0*/  @!UP0 UMOV UR4, UR9 ;  /* 0x0000000900048c82 */ /* 0x000fe40008000000 */
[----:B------:R-:W-:Y:S02]  /*44b0*/  @!UP0 USHF.R.U32.HI UR4, URZ, UR23, UR4 ;  /* 0x00000017ff048299 */ /* 0x000fe40008011604 */
[----:B------:R-:W-:Y:S02]  /*44c0*/  UIMAD UR8, UR42, UR11, UR6 ;  /* 0x0000000b2a0872a4 */ /* 0x000fe4000f8e0206 */
[----:B------:R-:W-:Y:S04]  /*44d0*/  @!UP0 USEL UR4, UR5, UR4, !UP4 ;  /* 0x0000000405048287 */ /* 0x000fe8000e000000 */
[----:B------:R-:W-:Y:S02]  /*44e0*/  @!UP0 UIMAD UR8, UR7, UR8, UR4 ;  /* 0x00000008070882a4 */ /* 0x000fe4000f8e0204 */
[----:B------:R-:W-:Y:S02]  /*44f0*/  @!UP0 UIADD3 UR9, UPT, UPT, UR10, -UR4, URZ ;  /* 0x800000040a098290 */ /* 0x000fe4000fffe0ff */
[----:B------:R-:W-:Y:S02]  /*4500*/  UIADD3 UR4, UPT, UPT, -UR5, URZ, URZ ;  /* 0x000000ff05047290 */ /* 0x000fe4000fffe1ff */
[----:B------:R-:W-:Y:S02]  /*4510*/  UIADD3 UR7, UPT, UPT, -UR6, URZ, URZ ;  /* 0x000000ff06077290 */ /* 0x000fe4000fffe1ff */
[----:B------:R-:W-:Y:S02]  /*4520*/  @!UP0 UIMAD UR6, UR9, UR42, UR5 ;  /* 0x0000002a090682a4 */ /* 0x000fe4000f8e0205 */
[----:B------:R-:W-:Y:S02]  /*4530*/  UIMAD UR14, UR15, UR4, UR14 ;  /* 0x000000040f0e72a4 */ /* 0x000fe4000f8e020e */
[----:B------:R-:W-:Y:S01]  /*4540*/  UIMAD UR13, UR50, UR7, UR13 ;  /* 0x00000007320d72a4 */ /* 0x000fe2000f8e020d */
[----:B------:R-:W-:Y:S02]  /*4550*/  @!UP0 UMOV UR5, UR8 ;  /* 0x0000000800058c82 */ /* 0x000fe40008000000 */
[----:B------:R-:W-:Y:S02]  /*4560*/  UIMAD UR14, UR5, UR15, UR14 ;  /* 0x0000000f050e72a4 */ /* 0x000fe4000f8e020e */
[----:B------:R-:W-:Y:S11]  /*4570*/  UIMAD UR13, UR6, UR50, UR13 ;  /* 0x00000032060d72a4 */ /* 0x000ff6000f8e020d */
[----:B------:R-:W-:Y:S01]  /*4580*/  @!UPT UIADD3 URZ, UPT, UPT, URZ, URZ, URZ ;  /* 0x000000fffffff290 */ /* 0x000fe2000fffe0ff */
.L_x_77:
[----:B------:R-:W2:Y:S01]  /*4590*/  @!UP2 LDCU.128 UR8, c[0x0][0xb10] ;  /* 0x00016200ff08a7ac */ /* 0x000ea20008000c00 */
[C---:B----4-:R-:W-:Y:S02]  /*45a0*/  ISETP.NE.U32.AND P1, PT, R4.reuse, RZ, PT ;  /* 0x000000ff0400720c */ /* 0x050fe40003f25070 */
[----:B------:R-:W-:Y:S02]  /*45b0*/  ISETP.NE.U32.AND P0, PT, R4, RZ, PT ;  /* 0x000000ff0400720c */ /* 0x000fe40003f05070 */
[C---:B------:R-:W-:Y:S02]  /*45c0*/  ISETP.NE.AND.EX P1, PT, R5.reuse, RZ, PT, P1 ;  /* 0x000000ff0500720c */ /* 0x040fe40003f25310 */
[----:B------:R-:W-:Y:S01]  /*45d0*/  ISETP.NE.AND.EX P0, PT, R5, RZ, PT, P0 ;  /* 0x000000ff0500720c */ /* 0x000fe20003f05300 */
[----:B------:R-:W3:Y:S01]  /*45e0*/  @!UP2 LDCU UR5, c[0x0][0xb0c] ;  /* 0x00016180ff05a7ac */ /* 0x000ee20008000800 */
[----:B------:R-:W-:Y:S01]  /*45f0*/  SHF.L.U32 R9, R15, 0x1f, RZ ;  /* 0x0000001f0f097819 */ /* 0x000fe200000006ff */
[----:B------:R-:W-:Y:S02]  /*4600*/  USHF.L.U32 UR35, UR16, 0x6, URZ ;  /* 0x0000000610237899 */ /* 0x000fe400080006ff */
[----:B------:R-:W-:Y:S02]  /*4610*/  USHF.L.U32 UR34, UR20, 0x8, URZ ;  /* 0x0000000814227899 */ /* 0x000fe400080006ff */
[----:B--2---:R-:W-:Y:S07]  /*4620*/  UIMAD.WIDE.U32 UR6, UR14, UR8, URZ ;  /* 0x000000080e0672a5 */ /* 0x004fee000f8e00ff */
[----:B------:R-:W-:Y:S01]  /*4630*/  @!UP2 UMOV UR4, UR7 ;  /* 0x000000070004ac82 */ /* 0x000fe20008000000 */
[----:B---3--:R-:W-:Y:S02]  /*4640*/  @!UP2 UISETP.NE.AND UP0, UPT, UR5, 0x1, UPT ;  /* 0x000000010500a88c */ /* 0x008fe4000bf05270 */
[----:B------:R-:W-:Y:S02]  /*4650*/  @!UP2 USHF.R.U32.HI UR4, URZ, UR9, UR4 ;  /* 0x00000009ff04a299 */ /* 0x000fe40008011604 */
[----:B------:R-:W-:Y:S02]  /*4660*/  UIMAD.WIDE.U32 UR6, UR13, UR11, URZ ;  /* 0x0000000b0d0672a5 */ /* 0x000fe4000f8e00ff */
[----:B------:R-:W-:Y:S02]  /*4670*/  @!UP2 USEL UR8, UR14, UR4, !UP0 ;  /* 0x000000040e08a287 */ /* 0x000fe4000c000000 */
[----:B------:R-:W-:Y:S03]  /*4680*/  @!UP2 UISETP.NE.AND UP0, UPT, UR10, 0x1, UPT ;  /* 0x000000010a00a88c */ /* 0x000fe6000bf05270 */
[----:B------:R-:W-:Y:S02]  /*4690*/  @!UP2 UMOV UR6, UR7 ;  /* 0x000000070006ac82 */ /* 0x000fe40008000000 */
[----:B------:R-:W2:Y:S02]  /*46a0*/  @!UP2 LDCU UR4, c[0x0][0xb20] ;  /* 0x00016400ff04a7ac */ /* 0x000ea40008000800 */
[----:B--2---:R-:W-:Y:S04]  /*46b0*/  @!UP2 USHF.R.U32.HI UR6, URZ, UR4, UR6 ;  /* 0x00000004ff06a299 */ /* 0x004fe80008011606 */
[----:B------:R-:W-:Y:S04]  /*46c0*/  @!UP2 USEL UR6, UR13, UR6, !UP0 ;  /* 0x000000060d06a287 */ /* 0x000fe8000c000000 */
[----:B------:R-:W-:Y:S02]  /*46d0*/  @!UP2 UIADD3 UR4, UPT, UPT, -UR8, UR6, URZ ;  /* 0x000000060804a290 */ /* 0x000fe4000fffe1ff */
[----:B------:R-:W-:Y:S02]  /*46e0*/  @!UP2 UIADD3 UR6, UPT, UPT, UR8, -UR6, URZ ;  /* 0x800000060806a290 */ /* 0x000fe4000fffe0ff */
[----:B------:R-:W-:Y:S02]  /*46f0*/  @!UP2 UIMAD UR14, UR4, UR5, UR14 ;  /* 0x00000005040ea2a4 */ /* 0x000fe4000f8e020e */
[----:B------:R-:W-:Y:S01]  /*4700*/  @!UP2 UIMAD UR13, UR6, UR10, UR13 ;  /* 0x0000000a060da2a4 */ /* 0x000fe2000f8e020d */
[----:B------:R-:W-:Y:S11]  /*4710*/  BRA.U UP3, `(.L_x_78) ;  /* 0x0000000103107547 */ /* 0x000ff6000b800000 */
[----:B------:R-:W-:Y:S04]  /*4720*/  MOV R6, UR43 ;  /* 0x0000002b00067c02 */ /* 0x000fe80008000f00 */
[----:B------:R-:W-:Y:S04]  /*4730*/  SHF.L.U32 R6, R6, 0x1f, RZ ;  /* 0x0000001f06067819 */ /* 0x000fe800000006ff */
[----:B------:R-:W2:Y:S02]  /*4740*/  SYNCS.PHASECHK.TRANS64.TRYWAIT P2, [UR21+0x98], R6 ;  /* 0x00009806ff0075a7 */ /* 0x000ea40008041115 */
[----:B--2---:R-:W-:Y:S05]  /*4750*/  @!P2 BRA `(.L_x_79) ;  /* 0x0000005400f8a947 */ /* 0x004fea0003800000 */
.L_x_78:
[----:B------:R-:W-:Y:S05]  /*4760*/  @!P1 BRA `(.L_x_80) ;  /* 0x0000000000309947 */ /* 0x000fea0003800000 */
[----:B------:R-:W-:Y:S01]  /*4770*/  ISETP.NE.U32.AND P1, PT, R2, RZ, PT ;  /* 0x000000ff0200720c */ /* 0x000fe20003f25070 */
[----:B------:R-:W2:Y:S01]  /*4780*/  LDCU.64 UR4, c[0x0][0x358] ;  /* 0x00006b00ff0477ac */ /* 0x000ea20008000a00 */
[----:B------:R-:W-:Y:S02]  /*4790*/  IMAD.MOV.U32 R74, RZ, RZ, 0x1 ;  /* 0x00000001ff4a7424 */ /* 0x000fe400078e00ff */
[----:B------:R-:W-:Y:S11]  /*47a0*/  ISETP.NE.AND.EX P1, PT, R3, RZ, PT, P1 ;  /* 0x000000ff0300720c */ /* 0x000ff60003f25310 */
[----:B------:R-:W-:Y:S02]  /*47b0*/  @!UPT UIADD3 URZ, UPT, UPT, URZ, URZ, URZ ;  /* 0x000000fffffff290 */ /* 0x000fe4000fffe0ff */
[----:B------:R-:W3:Y:S01]  /*47c0*/  @P1 LDC.64 R10, c[0x0][0x888] ;  /* 0x00022200ff0a1b82 */ /* 0x000ee20000000a00 */
[----:B-1----:R-:W-:Y:S04]  /*47d0*/  @P1 IMAD R0, R4, UR36, RZ ;  /* 0x0000002404001c24 */ /* 0x002fe8000f8e02ff */
[----:B---3--:R-:W-:Y:S04]  /*47e0*/  @P1 IMAD.WIDE R10, R0, 0x4, R10 ;  /* 0x00000004000a1825 */ /* 0x008fe800078e020a */
[----:B------:R-:W-:Y:S01]  /*47f0*/  HFMA2 R0, -RZ, RZ, 0, 5.9604644775390625e-08 ;  /* 0x00000001ff007431 */ /* 0x000fe200000001ff */
[----:B--2--5:R2:W5:Y:S04]  /*4800*/  @P1 LDG.E R40, desc[UR4][R10.64] ;  /* 0x000000040a281981 */ /* 0x024568000c1e1900 */
[----:B------:R-:W-:Y:S01]  /*4810*/  @!P1 PRMT R74, R0, 0x7610, R74 ;  /* 0x00007610004a9816 */ /* 0x000fe2000000004a */
[----:B--2---:R-:W3:Y:S06]  /*4820*/  @!P1 LDC R40, c[0x0][0x880] ;  /* 0x00022000ff289b82 */ /* 0x004eec0000000800 */
.L_x_80:
[----:B---3-5:R-:W-:Y:S01]  /*4830*/  @!P0 ISETP.EQ.AND P1, PT, R40, RZ, PT ;  /* 0x000000ff2800820c */ /* 0x028fe20003f22270 */
[----:B------:R-:W-:Y:S01]  /*4840*/  @!UPT UIADD3 URZ, UPT, UPT, URZ, URZ, URZ ;  /* 0x000000fffffff290 */ /* 0x000fe2000fffe0ff */
[----:B------:R-:W-:Y:S11]  /*4850*/  @!P0 BRA `(.L_x_81) ;  /* 0x0000000000188947 */ /* 0x000ff60003800000 */
[----:B------:R-:W-:Y:S02]  /*4860*/  LOP3.LUT P0, RZ, R74, 0xff, RZ, 0xc0, !PT ;  /* 0x000000ff4aff7812 */ /* 0x000fe4000780c0ff */
[----:B------:R-:W-:Y:S04]  /*4870*/  ISETP.NE.U32.AND P1, PT, R2, RZ, PT ;  /* 0x000000ff0200720c */ /* 0x000fe80003f25070 */
[----:B------:R-:W-:Y:S04]  /*4880*/  ISETP.NE.AND.EX P1, PT, R3, RZ, PT, P1 ;  /* 0x000000ff0300720c */ /* 0x000fe80003f25310 */
[----:B------:R-:W-:Y:S03]  /*4890*/  PLOP3.LUT P1, PT, P1, PT, PT, 0x8, 0x80 ;  /* 0x000000000080781c */ /* 0x000fe60000f2e170 */
[----:B------:R-:W-:Y:S11]  /*48a0*/  @P0 ISETP.EQ.AND P1, PT, R40, RZ, PT ;  /* 0x000000ff2800020c */ /* 0x000ff60003f22270 */
[----:B------:R-:W-:Y:S02]  /*48b0*/  @!UPT UIADD3 URZ, UPT, UPT, URZ, URZ, URZ ;  /* 0x000000fffffff290 */ /* 0x000fe4000fffe0ff */
.L_x_81:
[----:B------:R-:W2:Y:S01]  /*48c0*/  SYNCS.PHASECHK.TRANS64.TRYWAIT P2, [UR21+0x70], R9 ;  /* 0x00007009ff0075a7 */ /* 0x000ea20008041115 */
[----:B------:R-:W-:Y:S04]  /*48d0*/  ELECT P0, URZ, PT ;  /* 0x0000000000ff782f */ /* 0x000fe80003800000 */
[----:B------:R-:W-:Y:S11]  /*48e0*/  PLOP3.LUT P1, PT, P1, P0, PT, 0xf2, 0x2f ;  /* 0x00000000002f781c */ /* 0x000ff60000f21e72 */
[----:B------:R-:W-:Y:S02]  /*48f0*/  @!UPT UIADD3 URZ, UPT, UPT, URZ, URZ, URZ ;  /* 0x000000fffffff290 */ /* 0x000fe4000fffe0ff */
[----:B------:R-:W-:Y:S05]  /*4900*/  @!P1 IADD3 R8, P0, PT, R16, 0x580, RZ ;  /* 0x0000058010089810 */ /* 0x000fea0007f1e0ff */
[----:B-1----:R-:W-:Y:S01]  /*4910*/  @!P1 IMAD.X R6, RZ, RZ, R17, P0 ;  /* 0x000000ffff069224 */ /* 0x002fe200000e0611 */
[----:B--2---:R-:W-:Y:S07]  /*4920*/  @!P2 BRA `(.L_x_82) ;  /* 0x00000054009ca947 */ /* 0x004fee0003800000 */
.L_x_165:
[----:B------:R-:W-:Y:S01]  /*4930*/  @!P1 R2UR UR5, R8 ;  /* 0x00000000080592ca */ /* 0x000fe200000e0000 */
[----:B------:R-:W-:Y:S01]  /*4940*/  VOTEU.ALL UP0, P1 ;  /* 0x0000000000ff7886 */ /* 0x000fe20000800000 */
[----:B------:R-:W-:Y:S01]  /*4950*/  @!P1 R2UR UR4, R6 ;  /* 0x00000000060492ca */ /* 0x000fe200000e0000 */
[----:B-1----:R-:W-:Y:S01]  /*4960*/  @!P1 IMAD.MOV.U32 R0, RZ, RZ, 0x1000 ;  /* 0x00001000ff009424 */ /* 0x002fe200078e00ff */
[----:B------:R-:W-:Y:S01]  /*4970*/  UMOV UR8, 0x0 ;  /* 0x0000000000087882 */ /* 0x000fe20000000000 */
[----:B------:R-:W-:Y:S01]  /*4980*/  UMOV UR9, 0x10000000 ;  /* 0x1000000000097882 */ /* 0x000fe20000000000 */
[----:B------:R-:W-:Y:S01]  /*4990*/  @!UP0 UIADD3 UR32, UPT, UPT, UR21, 0x200, URZ ;  /* 0x0000020015208890 */ /* 0x000fe2000fffe0ff */
[----:B------:R-:W-:Y:S01]  /*49a0*/  @!P1 IADD3 R8, P0, PT, R16, 0x580, RZ ;  /* 0x0000058010089810 */ /* 0x000fe20007f1e0ff */
[----:B------:R-:W-:Y:S01]  /*49b0*/  VOTEU.ALL UP0, P1 ;  /* 0x0000000000ff7886 */ /* 0x000fe20000800000 */
[----:B------:R-:W-:Y:S03]  /*49c0*/  UPRMT UR6, UR45, 0x654, UR33 ;  /* 0x000006542d067896 */ /* 0x000fe60008000021 */
[----:B------:R-:W-:Y:S02]  /*49d0*/  @!P1 IMAD.X R6, RZ, RZ, R17, P0 ;  /* 0x000000ffff069224 */ /* 0x000fe400000e0611 */
[----:B------:R-:W-:Y:S02]  /*49e0*/  IMAD.U32 R10, RZ, RZ, UR5 ;  /* 0x00000005ff0a7e24 */ /* 0x000fe4000f8e00ff */
[----:B------:R-:W-:Y:S03]  /*49f0*/  IMAD.U32 R11, RZ, RZ, UR4 ;  /* 0x00000004ff0b7e24 */ /* 0x000fe6000f8e00ff */
[----:B------:R-:W-:Y:S02]  /*4a00*/  @!P1 R2UR UR4, R10 ;  /* 0x000000000a0492ca */ /* 0x000fe400000e0000 */
[----:B------:R-:W-:Y:S11]  /*4a10*/  @!P1 R2UR UR5, R11 ;  /* 0x000000000b0592ca */ /* 0x000ff600000e0000 */
[----:B------:R-:W-:Y:S02]  /*4a20*/  @!UPT UIADD3 URZ, UPT, UPT, URZ, URZ, URZ ;  /* 0x000000fffffff290 */ /* 0x000fe4000fffe0ff */
[----:B------:R1:W-:Y:S01]  /*4a30*/  @!UP0 UTMALDG.3D [UR32], [UR4], desc[UR8] ;  /* 0x00000820040085b4 */ /* 0x0003e20008011000 */
[----:B------:R1:W-:Y:S01]  /*4a40*/  @!P1 SYNCS.ARRIVE.TRANS64.RED.A0TR RZ, [UR21+0x50], R0 ;  /* 0x00005000ffff99a7 */ /* 0x0003e20008300415 */
[----:B------:R-:W-:Y:S01]  /*4a50*/  SYNCS.ARRIVE.TRANS64.RED.A1T0 RZ, [UR6], RZ ;  /* 0x000000ffffff79a7 */ /* 0x000fe20008100406 */
[----:B------:R-:W2:Y:S02]  /*4a60*/  SYNCS.PHASECHK.TRANS64.TRYWAIT P2, [UR21+0x78], R9 ;  /* 0x00007809ff0075a7 */ /* 0x000ea40008041115 */
[----:B-12---:R-:W-:Y:S05]  /*4a70*/  @!P2 BRA `(.L_x_83) ;  /* 0x000000540060a947 */ /* 0x006fea0003800000 */
.L_x_167:
        /* <DEDUP_REMOVED lines=8> */
[----:B------:R-:W-:Y:S01]  /*4b00*/  @!UP0 UIADD3 UR24, UPT, UPT, UR21, 0x1200, URZ ;  /* 0x0000120015188890 */ /* 0x000fe2000fffe0ff */
[----:B------:R-:W-:Y:S01]  /*4b10*/  VOTEU.ALL UP0, P1 ;  /* 0x0000000000ff7886 */ /* 0x000fe20000800000 */
[----:B------:R-:W-:Y:S01]  /*4b20*/  UMOV UR27, UR35 ;  /* 0x00000023001b7c82 */ /* 0x000fe20008000000 */
[----:B------:R-:W-:Y:S02]  /*4b30*/  UMOV UR28, UR36 ;  /* 0x00000024001c7c82 */ /* 0x000fe40008000000 */
[----:B------:R-:W-:Y:S01]  /*4b40*/  IMAD.U32 R10, RZ, RZ, UR5 ;  /* 0x00000005ff0a7e24 */ /* 0x000fe2000f8e00ff */
[----:B------:R-:W-:Y:S01]  /*4b50*/  UPRMT UR6, UR45, 0x654, UR25 ;  /* 0x000006542d067896 */ /* 0x000fe20008000019 */
[----:B------:R-:W-:Y:S02]  /*4b60*/  IMAD.U32 R11, RZ, RZ, UR4 ;  /* 0x00000004ff0b7e24 */ /* 0x000fe4000f8e00ff */
[----:B------:R-:W-:Y:S01]  /*4b70*/  @!P1 IMAD.X R6, RZ, RZ, R17, P0 ;  /* 0x000000ffff069224 */ /* 0x000fe200000e0611 */
        /* <DEDUP_REMOVED lines=8> */
.L_x_169:
[----:B------:R-:W-:Y:S01]  /*4c00*/  @!P1 R2UR UR5, R8 ;  /* 0x00000000080592ca */ /* 0x000fe200000e0000 */
[----:B------:R-:W-:Y:S01]  /*4c10*/  VOTEU.ALL UP0, P1 ;  /* 0x0000000000ff7886 */ /* 0x000fe20000800000 */
[----:B------:R-:W-:Y:S01]  /*4c20*/  @!P1 R2UR UR4, R6 ;  /* 0x00000000060492ca */ /* 0x000fe200000e0000 */
[----:B-1----:R-:W-:Y:S01]  /*4c30*/  @!P1 IMAD.MOV.U32 R0, RZ, RZ, 0x1000 ;  /* 0x00001000ff009424 */ /* 0x002fe200078e00ff */
[----:B------:R-:W-:Y:S01]  /*4c40*/  UMOV UR8, 0x0 ;  /* 0x0000000000087882 */ /* 0x000fe20000000000 */
[----:B------:R-:W-:Y:S01]  /*4c50*/  UMOV UR9, 0x10000000 ;  /* 0x1000000000097882 */ /* 0x000fe20000000000 */
[----:B------:R-:W-:Y:S01]  /*4c60*/  @!UP0 UIADD3 UR18, UPT, UPT, UR34, 0x80, URZ ;  /* 0x0000008022128890 */ /* 0x000fe2000fffe0ff */
[----:B------:R-:W-:Y:S01]  /*4c70*/  VIADD R14, R14, 0x1 ;  /* 0x000000010e0e7836 */ /* 0x000fe20000000000 */
[----:B------:R-:W-:Y:S01]  /*4c80*/  @!UP0 UIADD3 UR16, UPT, UPT, UR21, 0x2200, URZ ;  /* 0x0000220015108890 */ /* 0x000fe2000fffe0ff */
[----:B------:R-:W-:Y:S01]  /*4c90*/  VOTEU.ALL UP0, P1 ;  /* 0x0000000000ff7886 */ /* 0x000fe20000800000 */
[----:B------:R-:W-:Y:S01]  /*4ca0*/  UMOV UR19, UR35 ;  /* 0x0000002300137c82 */ /* 0x000fe20008000000 */
[----:B------:R-:W-:Y:S02]  /*4cb0*/  UMOV UR20, UR36 ;  /* 0x0000002400147c82 */ /* 0x000fe40008000000 */
[----:B------:R-:W-:Y:S01]  /*4cc0*/  IMAD.U32 R10, RZ, RZ, UR5 ;  /* 0x00000005ff0a7e24 */ /* 0x000fe2000f8e00ff */
[----:B------:R-:W-:Y:S01]  /*4cd0*/  UPRMT UR6, UR45, 0x654, UR17 ;  /* 0x000006542d067896 */ /* 0x000fe20008000011 */
        /* <DEDUP_REMOVED lines=9> */
.L_x_171:
[----:B------:R-:W-:Y:S01]  /*4d70*/  @!P1 IADD3 R6, P0, PT, R16, 0x580, RZ ;  /* 0x0000058010069810 */ /* 0x000fe20007f1e0ff */
[----:B------:R-:W-:Y:S01]  /*4d80*/  VOTEU.ALL UP0, P1 ;  /* 0x0000000000ff7886 */ /* 0x000fe20000800000 */
[----:B------:R-:W-:Y:S01]  /*4d90*/  UMOV UR6, 0x0 ;  /* 0x0000000000067882 */ /* 0x000fe20000000000 */
[----:B------:R-:W-:Y:S01]  /*4da0*/  UMOV UR7, 0x10000000 ;  /* 0x1000000000077882 */ /* 0x000fe20000000000 */
[----:B------:R-:W-:Y:S01]  /*4db0*/  @!P1 R2UR UR5, R6 ;  /* 0x00000000060592ca */ /* 0x000fe200000e0000 */
[----:B-1----:R-:W-:Y:S01]  /*4dc0*/  @!P1 IMAD.X R0, RZ, RZ, R17, P0 ;  /* 0x000000ffff009224 */ /* 0x002fe200000e0611 */
[----:B------:R-:W-:Y:S01]  /*4dd0*/  @!UP0 UIADD3 UR10, UPT, UPT, UR34, 0xc0, URZ ;  /* 0x000000c0220a8890 */ /* 0x000fe2000fffe0ff */
[----:B------:R-:W-:Y:S01]  /*4de0*/  R2UR UR18, R76 ;  /* 0x000000004c1272ca */ /* 0x000fe200000e0000 */
[----:B------:R-:W-:Y:S01]  /*4df0*/  @!UP0 UIADD3 UR8, UPT, UPT, UR21, 0x3200, URZ ;  /* 0x0000320015088890 */ /* 0x000fe2000fffe0ff */
[----:B------:R-:W-:Y:S01]  /*4e00*/  R2UR UR16, R77 ;  /* 0x000000004d1072ca */ /* 0x000fe200000e0000 */
[----:B------:R-:W-:Y:S01]  /*4e10*/  @!UP0 UIADD3 UR9, UPT, UPT, UR21, 0x68, URZ ;  /* 0x0000006815098890 */ /* 0x000fe2000fffe0ff */
[----:B------:R-:W-:Y:S01]  /*4e20*/  @!P1 R2UR UR4, R0 ;  /* 0x00000000000492ca */ /* 0x000fe200000e0000 */
[----:B------:R-:W-:Y:S01]  /*4e30*/  VOTEU.ALL UP0, P1 ;  /* 0x0000000000ff7886 */ /* 0x000fe20000800000 */
[----:B------:R-:W-:Y:S01]  /*4e40*/  UMOV UR11, UR35 ;  /* 0x00000023000b7c82 */ /* 0x000fe20008000000 */
[----:B------:R-:W-:Y:S01]  /*4e50*/  UMOV UR12, UR36 ;  /* 0x00000024000c7c82 */ /* 0x000fe20008000000 */
[C---:B------:R-:W-:Y:S01]  /*4e60*/  ISETP.NE.AND P0, PT, R14.reuse, 0x2, PT ;  /* 0x000000020e00780c */ /* 0x040fe20003f05270 */
[----:B------:R-:W-:Y:S01]  /*4e70*/  UPLOP3.LUT UP3, UPT, UPT, UPT, UPT, 0x80, 0x8 ;  /* 0x000000000008789c */ /* 0x000fe20003f6f070 */
[----:B------:R-:W-:Y:S01]  /*4e80*/  IMAD.U32 R8, RZ, RZ, UR5 ;  /* 0x00000005ff087e24 */ /* 0x000fe2000f8e00ff */
[----:B------:R-:W-:Y:S01]  /*4e90*/  LOP3.LUT R15, R15, 0x1, RZ, 0x3c, !PT ;  /* 0x000000010f0f7812 */ /* 0x000fe200078e3cff */
[----:B------:R-:W-:Y:S01]  /*4ea0*/  UMOV UR36, UR29 ;  /* 0x0000001d00247c82 */ /* 0x000fe20008000000 */
[----:B------:R-:W-:Y:S01]  /*4eb0*/  SEL R0, RZ, 0x1, P0 ;  /* 0x00000001ff007807 */ /* 0x000fe20000000000 */
[----:B------:R-:W-:Y:S01]  /*4ec0*/  UIADD3 UR20, UPT, UPT, UR13, UR18, URZ ;  /* 0x000000120d147290 */ /* 0x000fe2000fffe0ff */
[----:B------:R-:W-:Y:S01]  /*4ed0*/  SEL R14, R14, RZ, P0 ;  /* 0x000000ff0e0e7207 */ /* 0x000fe20000000000 */
[----:B------:R-:W-:Y:S01]  /*4ee0*/  UIADD3 UR16, UPT, UPT, UR14, UR16, URZ ;  /* 0x000000100e107290 */ /* 0x000fe2000fffe0ff */
[----:B------:R-:W-:Y:S01]  /*4ef0*/  IMAD.U32 R9, RZ, RZ, UR4 ;  /* 0x00000004ff097e24 */ /* 0x000fe2000f8e00ff */
[----:B------:R-:W-:Y:S02]  /*4f00*/  @!P1 R2UR UR4, R8 ;  /* 0x00000000080492ca */ /* 0x000fe400000e0000 */
[----:B------:R-:W-:Y:S02]  /*4f10*/  LOP3.LUT R13, R13, R0, RZ, 0x3c, !PT ;  /* 0x000000000d0d7212 */ /* 0x000fe400078e3cff */
[----:B------:R-:W-:Y:S11]  /*4f20*/  @!P1 R2UR UR5, R9 ;  /* 0x00000000090592ca */ /* 0x000ff600000e0000 */
[----:B------:R-:W-:Y:S02]  /*4f30*/  @!UPT UIADD3 URZ, UPT, UPT, URZ, URZ, URZ ;  /* 0x000000fffffff290 */ /* 0x000fe4000fffe0ff */
[----:B------:R2:W-:Y:S01]  /*4f40*/  @!UP0 UTMALDG.3D [UR8], [UR4], desc[UR6] ;  /* 0x00000608040085b4 */ /* 0x0005e20008011000 */
[----:B------:R2:W-:Y:S01]  /*4f50*/  @!P1 SYNCS.ARRIVE.TRANS64.RED.A0TR RZ, [UR21+0x68], R7 ;  /* 0x00006807ffff99a7 */ /* 0x0005e20008300415 */
[----:B------:R-:W-:Y:S01]  /*4f60*/  SYNCS.ARRIVE.TRANS64.RED.A1T0 RZ, [UR37], RZ ;  /* 0x000000ffffff79a7 */ /* 0x000fe20008100425 */
[----:B------:R-:W-:Y:S05]  /*4f70*/  BRA.U UP1, `(.L_x_86) ;  /* 0xfffffff101647547 */ /* 0x000fea000b83ffff */
[----:B------:R-:W-:-:S04]  /*4f80*/  SHF.L.U32 R2, R15, 0x1f, RZ ;  /* 0x0000001f0f027819 */ /* 0x000fc800000006ff */
[----:B------:R-:W1:Y:S02]  /*4f90*/  SYNCS.PHASECHK.TRANS64.TRYWAIT P0, [UR21+0x70], R2 ;  /* 0x00007002ff0075a7 */ /* 0x000e640008001115 */
[----:B-1----:R-:W-:Y:S05]  /*4fa0*/  @!P0 BRA `(.L_x_87) ;  /* 0x00000050005c8947 */ /* 0x002fea0003800000 */
.L_x_173:
[----:B------:R-:W3:Y:S02]  /*4fb0*/  SYNCS.PHASECHK.TRANS64.TRYWAIT P0, [UR21+0x78], R2 ;  /* 0x00007802ff0075a7 */ /* 0x000ee40008001115 */
[----:B---3--:R-:W-:Y:S05]  /*4fc0*/  @!P0 BRA `(.L_x_88) ;  /* 0x00000050006c8947 */ /* 0x008fea0003800000 */
.L_x_175:
[----:B------:R-:W3:Y:S02]  /*4fd0*/  SYNCS.PHASECHK.TRANS64.TRYWAIT P0, [UR21+0x80], R2 ;  /* 0x00008002ff0075a7 */ /* 0x000ee40008001115 */
[----:B---3--:R-:W-:Y:S05]  /*4fe0*/  @!P0 BRA `(.L_x_89) ;  /* 0x00000050007c8947 */ /* 0x008fea0003800000 */
.L_x_177:
[----:B-1----:R-:W-:-:S07]  /*4ff0*/  MOV R0, UR21 ;  /* 0x0000001500007c02 */ /* 0x002fce0008000f00 */
.L_x_90:
[----:B-1----:R-:W-:-:S04]  /*5000*/  SHF.L.U32 R2, R15, 0x1f, RZ ;  /* 0x0000001f0f027819 */ /* 0x002fc800000006ff */
[----:B------:R1:W3:Y:S03]  /*5010*/  SYNCS.PHASECHK.TRANS64.TRYWAIT P0, [R0+URZ+0x88], R2 ;  /* 0x00008802000075a7 */ /* 0x0002e600080011ff */
[----:B---3--:R-:W-:Y:S05]  /*5020*/  @!P0 NANOSLEEP.SYNCS 0x989680 ;  /* 0x009896800000895d */ /* 0x008fea0003900000 */
[----:B------:R-:W3:Y:S02]  /*5030*/  @!P0 SYNCS.PHASECHK.TRANS64 P0, [R0+URZ+0x88], R2 ;  /* 0x00008802000085a7 */ /* 0x000ee400080010ff */
[----:B--23--:R-:W-:Y:S05]  /*5040*/  @P0 EXIT ;  /* 0x000000000000094d */ /* 0x00cfea0003800000 */
[----:B------:R-:W-:Y:S05]  /*5050*/  BRA `(.L_x_90) ;  /* 0xfffffffc00e87947 */ /* 0x000fea000383ffff */
.L_x_75:
[----:B------:R-:W-:-:S06]  /*5060*/  UISETP.GE.AND UP0, UPT, UR17, 0x4, UPT ;  /* 0x000000041100788c */ /* 0x000fcc000bf06270 */
[----:B------:R-:W-:-:S13]  /*5070*/  PLOP3.LUT P0, PT, PT, PT, UP0, 0x80, 0x8 ;  /* 0x000000000008781c */ /* 0x000fda0003f0f008 */
[----:B------:R-:W-:Y:S05]  /*5080*/  @!P0 EXIT ;  /* 0x000000000000894d */ /* 0x000fea0003800000 */
[----:B------:R-:W-:Y:S01]  /*5090*/  BAR.SYNC.DEFER_BLOCKING 0x6, 0xa0 ;  /* 0x0182800000007b1d */ /* 0x000fe20000010000 */
[C---:B------:R-:W-:Y:S01]  /*50a0*/  IMAD.SHL.U32 R7, R85.reuse, 0x40, RZ ;  /* 0x0000004055077824 */ /* 0x040fe200078e00ff */
[C---:B------:R-:W-:Y:S01]  /*50b0*/  LOP3.LUT R87, R85.reuse, 0x60, RZ, 0xc0, !PT ;  /* 0x0000006055577812 */ /* 0x040fe200078ec0ff */
[C---:B------:R-:W-:Y:S02]  /*50c0*/  IMAD.SHL.U32 R4, R85.reuse, 0x20, RZ ;  /* 0x0000002055047824 */ /* 0x040fe400078e00ff */
[----:B------:R-:W-:Y:S02]  /*50d0*/  HFMA2 R36, -RZ, RZ, 0, 0 ;  /* 0x00000000ff247431 */ /* 0x000fe400000001ff */
[----:B------:R-:W-:Y:S01]  /*50e0*/  IMAD.SHL.U32 R5, R85, 0x8, RZ ;  /* 0x0000000855057824 */ /* 0x000fe200078e00ff */
[----:B------:R-:W-:Y:S01]  /*50f0*/  UMOV UR44, 0x400 ;  /* 0x00000400002c7882 */ /* 0x000fe20000000000 */
[----:B------:R-:W1:Y:S01]  /*5100*/  LDC.64 R72, c[0x0][0x8b0] ;  /* 0x00022c00ff487b82 */ /* 0x000e620000000a00 */
[----:B------:R-:W-:Y:S01]  /*5110*/  ULEA UR44, UR45, UR44, 0x18 ;  /* 0x0000002c2d2c7291 */ /* 0x000fe2000f8ec0ff */
[----:B------:R-:W-:Y:S01]  /*5120*/  LOP3.LUT R6, R7, 0x180, RZ, 0xc0, !PT ;  /* 0x0000018007067812 */ /* 0x000fe200078ec0ff */
[C---:B------:R-:W-:Y:S01]  /*5130*/  IMAD.U32 R37, R85.reuse, 0x10000, RZ ;  /* 0x0001000055257824 */ /* 0x040fe200078e00ff */
[----:B------:R-:W-:Y:S01]  /*5140*/  LOP3.LUT R4, R4, 0xc00, RZ, 0xc0, !PT ;  /* 0x00000c0004047812 */ /* 0x000fe200078ec0ff */
[----:B------:R-:W-:Y:S01]  /*5150*/  UIADD3 UR4, UPT, UPT, UR44, 0x4200, URZ ;  /* 0x000042002c047890 */ /* 0x000fe2000fffe0ff */
[----:B------:R-:W-:Y:S01]  /*5160*/  LOP3.LUT R5, R6, 0x30, R5, 0xf8, !PT ;  /* 0x0000003006057812 */ /* 0x000fe200078ef805 */
[----:B------:R-:W-:Y:S01]  /*5170*/  IMAD.SHL.U32 R6, R85, 0x2, RZ ;  /* 0x0000000255067824 */ /* 0x000fe200078e00ff */
[----:B------:R-:W2:Y:S01]  /*5180*/  LDC.64 R70, c[0x0][0x8a8] ;  /* 0x00022a00ff467b82 */ /* 0x000ea20000000a00 */
[----:B------:R-:W-:Y:S01]  /*5190*/  LOP3.LUT R4, R4, 0x40, R7, 0xf8, !PT ;  /* 0x0000004004047812 */ /* 0x000fe200078ef807 */
[----:B------:R-:W-:Y:S01]  /*51a0*/  UIADD3 UR5, UPT, UPT, UR44, 0x200, URZ ;  /* 0x000002002c057890 */ /* 0x000fe2000fffe0ff */
[----:B------:R-:W-:Y:S01]  /*51b0*/  LOP3.LUT R37, R37, 0x600000, RZ, 0xc0, !PT ;  /* 0x0060000025257812 */ /* 0x000fe200078ec0ff */
[----:B------:R-:W-:Y:S01]  /*51c0*/  IMAD.MOV.U32 R84, RZ, RZ, RZ ;  /* 0x000000ffff547224 */ /* 0x000fe200078e00ff */
[----:B------:R-:W-:Y:S01]  /*51d0*/  LOP3.LUT R85, R85, 0x2, RZ, 0xc0, !PT ;  /* 0x0000000255557812 */ /* 0x000fe200078ec0ff */
[----:B------:R-:W-:Y:S01]  /*51e0*/  IMAD.MOV.U32 R79, RZ, RZ, RZ ;  /* 0x000000ffff4f7224 */ /* 0x000fe200078e00ff */
[----:B------:R-:W-:-:S02]  /*51f0*/  LOP3.LUT R5, R5, 0x20, R6, 0x78, !PT ;  /* 0x0000002005057812 */ /* 0x000fc400078e7806 */
[----:B------:R-:W-:Y:S01]  /*5200*/  CS2R R82, SRZ ;  /* 0x0000000000527805 */ /* 0x000fe2000001ff00 */
[----:B------:R-:W3:Y:S01]  /*5210*/  LDS R0, [UR44+0x150] ;  /* 0x0001502cff007984 */ /* 0x000ee20008000800 */
[----:B------:R-:W-:Y:S01]  /*5220*/  LOP3.LUT R4, R4, 0x200, R7, 0xf8, !PT ;  /* 0x0000020004047812 */ /* 0x000fe200078ef807 */
[----:B------:R-:W-:Y:S01]  /*5230*/  IMAD.U32 R88, RZ, RZ, UR5 ;  /* 0x00000005ff587e24 */ /* 0x000fe2000f8e00ff */
[----:B------:R-:W-:Y:S01]  /*5240*/  MOV R81, RZ ;  /* 0x000000ff00517202 */ /* 0x000fe20000000f00 */
[----:B------:R-:W-:Y:S01]  /*5250*/  IMAD.MOV R80, RZ, RZ, -R85 ;  /* 0x000000ffff507224 */ /* 0x000fe200078e0a55 */
[----:B------:R-:W-:Y:S01]  /*5260*/  LOP3.LUT R69, R4, R5, RZ, 0xfc, !PT ;  /* 0x0000000504457212 */ /* 0x000fe200078efcff */
[----:B------:R-:W-:Y:S01]  /*5270*/  IMAD.U32 R86, RZ, RZ, UR4 ;  /* 0x00000004ff567e24 */ /* 0x000fe2000f8e00ff */
[----:B------:R-:W4:Y:S01]  /*5280*/  LDCU UR58, c[0x0][0x370] ;  /* 0x00006e00ff3a77ac */ /* 0x000f220008000800 */
[----:B------:R-:W1:Y:S01]  /*5290*/  LDCU.64 UR62, c[0x0][0x348] ;  /* 0x00006900ff3e77ac */ /* 0x000e620008000a00 */
[----:B------:R-:W1:Y:S01]  /*52a0*/  LDCU UR43, c[0x0][0xb0c] ;  /* 0x00016180ff2b77ac */ /* 0x000e620008000800 */
[----:B------:R-:W1:Y:S01]  /*52b0*/  LDCU UR39, c[0x0][0xb30] ;  /* 0x00016600ff2777ac */ /* 0x000e620008000800 */
[----:B------:R-:W1:Y:S01]  /*52c0*/  LDCU.64 UR56, c[0x0][0x888] ;  /* 0x00011100ff3877ac */ /* 0x000e620008000a00 */
[----:B------:R-:W1:Y:S01]  /*52d0*/  LDCU.64 UR40, c[0x0][0xb28] ;  /* 0x00016500ff2877ac */ /* 0x000e620008000a00 */
[----:B------:R-:W1:Y:S01]  /*52e0*/  LDCU.64 UR60, c[0x0][0x890] ;  /* 0x00011200ff3c77ac */ /* 0x000e620008000a00 */
[----:B------:R-:W1:Y:S01]  /*52f0*/  LDCU.128 UR52, c[0x0][0xb10] ;  /* 0x00016200ff3477ac */ /* 0x000e620008000c00 */
[----:B------:R-:W1:Y:S02]  /*5300*/  LDCU UR47, c[0x0][0x374] ;  /* 0x00006e80ff2f77ac */ /* 0x000e640008000800 */
[----:B-1234-:R-:W-:-:S07]  /*5310*/  IMAD.IADD R37, R0, 0x1, R37 ;  /* 0x0000000100257824 */ /* 0x01efce00078e0225 */
.L_x_132:
[----:B------:R-:W-:Y:S02]  /*5320*/  LEA R3, R79, UR44, 0x3 ;  /* 0x0000002c4f037c11 */ /* 0x000fe4000f8e18ff */
[----:B------:R-:W-:Y:S02]  /*5330*/  SHF.L.U32 R0, R83, 0x1f, RZ ;  /* 0x0000001f53007819 */ /* 0x000fe400000006ff */
[----:B-1----:R-:W-:Y:S02]  /*5340*/  LEA R4, R79, UR44, 0x4 ;  /* 0x0000002c4f047c11 */ /* 0x002fe4000f8e20ff */
[----:B------:R-:W1:Y:S02]  /*5350*/  SYNCS.PHASECHK.TRANS64.TRYWAIT P0, [R3+URZ+0xa0], R0 ;  /* 0x0000a000030075a7 */ /* 0x000e6400080011ff */
[----:B-1----:R-:W-:Y:S05]  /*5360*/  @!P0 BRA `(.L_x_91) ;  /* 0x0000004c00b48947 */ /* 0x002fea0003800000 */
.L_x_178:
        /* <DEDUP_REMOVED lines=8> */
[----:B--2---:R-:W-:Y:S11]  /*53f0*/  LOP3.LUT P0, RZ, R6, 0x1, RZ, 0xc0, !PT ;  /* 0x0000000106ff7812 */ /* 0x004ff6000780c0ff */
[----:B------:R-:W-:Y:S02]  /*5400*/  @!UPT UIADD3 URZ, UPT, UPT, URZ, URZ, URZ ;  /* 0x000000fffffff290 */ /* 0x000fe4000fffe0ff */
[----:B---3--:R-:W-:Y:S01]  /*5410*/  VOTEU.ANY UP1, P0 ;  /* 0x0000000000ff7886 */ /* 0x008fe20000020100 */
[----:B------:R-:W-:Y:S01]  /*5420*/  PLOP3.LUT P0, PT, PT, PT, UP1, 0x80, 0x8 ;  /* 0x000000000008781c */ /* 0x000fe20003f0f018 */
[----:B------:R-:W-:Y:S11]  /*5430*/  UP2UR UR46, UPR, URZ, 0x2 ;  /* 0x00000002ff2e7883 */ /* 0x000ff60008000000 */
[----:B------:R-:W-:Y:S01]  /*5440*/  @!UPT UIADD3 URZ, UPT, UPT, URZ, URZ, URZ ;  /* 0x000000fffffff290 */ /* 0x000fe2000fffe0ff */
[----:B-1----:R-:W-:Y:S02]  /*5450*/  @P0 SHF.R.U32.HI R0, RZ, 0x10, R5 ;  /* 0x00000010ff000819 */ /* 0x002fe40000011605 */
        /* <DEDUP_REMOVED lines=12> */
[----:B------:R-:W2:Y:S01]  /*5520*/  LDCU UR12, c[0x0][0xb20] ;  /* 0x00016400ff0c77ac */ /* 0x000ea20008000800 */
[----:B------:R-:W-:Y:S02]  /*5530*/  UIMAD.WIDE.U32 UR4, UR47, UR55, URZ ;  /* 0x000000372f0472a5 */ /* 0x000fe4000f8e00ff */
[----:B------:R-:W-:Y:S02]  /*5540*/  UIMAD.WIDE.U32 UR6, UR58, UR52, URZ ;  /* 0x000000343a0672a5 */ /* 0x000fe4000f8e00ff */
[----:B------:R-:W-:Y:S02]  /*5550*/  UISETP.NE.AND UP0, UPT, UR54, 0x1, UPT ;  /* 0x000000013600788c */ /* 0x000fe4000bf05270 */
[----:B------:R-:W-:Y:S02]  /*5560*/  UIMAD.WIDE.U32 UR8, UR37, UR55, URZ ;  /* 0x00000037250872a5 */ /* 0x000fe4000f8e00ff */
[----:B------:R-:W-:Y:S02]  /*5570*/  UIMAD.WIDE.U32 UR10, UR38, UR52, URZ ;  /* 0x00000034260a72a5 */ /* 0x000fe4000f8e00ff */
[----:B------:R-:W-:Y:S02]  /*5580*/  UISETP.NE.AND UP1, UPT, UR43, 0x1, UPT ;  /* 0x000000012b00788c */ /* 0x000fe4000bf25270 */
[----:B------:R-:W-:Y:S01]  /*5590*/  UISETP.NE.AND UP2, UPT, UR42, 0x1, UPT ;  /* 0x000000012a00788c */ /* 0x000fe2000bf45270 */
[----:B------:R-:W-:Y:S02]  /*55a0*/  UMOV UR4, UR5 ;  /* 0x0000000500047c82 */ /* 0x000fe40008000000 */
[----:B--2---:R-:W-:Y:S03]  /*55b0*/  USHF.R.U32.HI UR5, URZ, UR12, UR4 ;  /* 0x0000000cff057299 */ /* 0x004fe60008011604 */
[----:B------:R-:W-:Y:S02]  /*55c0*/  UMOV UR4, UR7 ;  /* 0x0000000700047c82 */ /* 0x000fe40008000000 */
[----:B------:R-:W-:Y:S02]  /*55d0*/  USHF.R.U32.HI UR7, URZ, UR53, UR4 ;  /* 0x00000035ff077299 */ /* 0x000fe40008011604 */
[----:B------:R-:W-:Y:S02]  /*55e0*/  USEL UR4, UR47, UR5, !UP0 ;  /* 0x000000052f047287 */ /* 0x000fe4000c000000 */
[----:B------:R-:W-:Y:S01]  /*55f0*/  USEL UR7, UR58, UR7, !UP1 ;  /* 0x000000073a077287 */ /* 0x000fe2000c800000 */
[----:B------:R-:W-:Y:S01]  /*5600*/  UMOV UR5, UR9 ;  /* 0x0000000900057c82 */ /* 0x000fe20008000000 */
[----:B------:R-:W-:Y:S02]  /*5610*/  UIMAD.WIDE.U32 UR8, UR4, UR40, URZ ;  /* 0x00000028040872a5 */ /* 0x000fe4000f8e00ff */
[----:B------:R-:W-:Y:S03]  /*5620*/  USHF.R.U32.HI UR6, URZ, UR12, UR5 ;  /* 0x0000000cff067299 */ /* 0x000fe60008011605 */
[----:B------:R-:W-:Y:S01]  /*5630*/  UMOV UR5, UR11 ;  /* 0x0000000b00057c82 */ /* 0x000fe20008000000 */
[----:B------:R-:W-:Y:S02]  /*5640*/  UIMAD.WIDE.U32 UR10, UR7, UR40, URZ ;  /* 0x00000028070a72a5 */ /* 0x000fe4000f8e00ff */
[----:B------:R-:W-:Y:S02]  /*5650*/  USHF.R.U32.HI UR12, URZ, UR53, UR5 ;  /* 0x00000035ff0c7299 */ /* 0x000fe40008011605 */
[----:B------:R-:W-:Y:S01]  /*5660*/  USEL UR6, UR37, UR6, !UP0 ;  /* 0x0000000625067287 */ /* 0x000fe2000c000000 */
[----:B------:R-:W-:Y:S02]  /*5670*/  UMOV UR5, UR9 ;  /* 0x0000000900057c82 */ /* 0x000fe40008000000 */
[----:B------:R-:W-:Y:S01]  /*5680*/  UMOV UR10, UR11 ;  /* 0x0000000b000a7c82 */ /* 0x000fe20008000000 */
[----:B------:R-:W-:Y:S02]  /*5690*/  @UP2 USHF.R.U32.HI UR4, URZ, UR41, UR5 ;  /* 0x00000029ff042299 */ /* 0x000fe40008011605 */
[----:B------:R-:W-:Y:S02]  /*56a0*/  @UP2 USHF.R.U32.HI UR7, URZ, UR41, UR10 ;  /* 0x00000029ff072299 */ /* 0x000fe4000801160a */
[----:B------:R-:W-:Y:S02]  /*56b0*/  UIMAD UR4, UR42, UR4, URZ ;  /* 0x000000042a0472a4 */ /* 0x000fe4000f8e02ff */
        /* <DEDUP_REMOVED lines=8> */
[----:B------:R-:W-:Y:S02]  /*5740*/  USEL UR11, UR6, UR4, !UP2 ;  /* 0x00000004060b7287 */ /* 0x000fe4000d000000 */
[----:B------:R-:W-:Y:S02]  /*5750*/  UIADD3 UR8, UPT, UPT, -UR5, URZ, URZ ;  /* 0x000000ff05087290 */ /* 0x000fe4000fffe1ff */
[----:B------:R-:W-:Y:S01]  /*5760*/  UIADD3 UR10, UPT, UPT, -UR11, URZ, URZ ;  /* 0x000000ff0b0a7290 */ /* 0x000fe2000fffe1ff */
[----:B------:R-:W-:Y:S01]  /*5770*/  @!UP0 UMOV UR4, UR9 ;  /* 0x0000000900048c82 */ /* 0x000fe20008000000 */
[----:B------:R-:W-:Y:S02]  /*5780*/  UIADD3 UR9, UPT, UPT, -UR6, URZ, URZ ;  /* 0x000000ff06097290 */ /* 0x000fe4000fffe1ff */
[----:B------:R-:W-:Y:S02]  /*5790*/  @!UP0 USHF.R.U32.HI UR4, URZ, UR41, UR4 ;  /* 0x00000029ff048299 */ /* 0x000fe40008011604 */
[----:B------:R-:W-:Y:S02]  /*57a0*/  UIMAD UR10, UR42, UR10, UR6 ;  /* 0x0000000a2a0a72a4 */ /* 0x000fe4000f8e0206 */
[----:B------:R-:W-:Y:S04]  /*57b0*/  @!UP0 USEL UR4, UR5, UR4, !UP2 ;  /* 0x0000000405048287 */ /* 0x000fe8000d000000 */
[----:B------:R-:W-:Y:S02]  /*57c0*/  @!UP0 UIMAD UR10, UR7, UR10, UR4 ;  /* 0x0000000a070a82a4 */ /* 0x000fe4000f8e0204 */
[----:B------:R-:W-:Y:S02]  /*57d0*/  @!UP0 UIADD3 UR11, UPT, UPT, UR11, -UR4, URZ ;  /* 0x800000040b0b8290 */ /* 0x000fe4000fffe0ff */
[----:B------:R-:W-:Y:S02]  /*57e0*/  UIMAD UR7, UR43, UR8, UR38 ;  /* 0x000000082b0772a4 */ /* 0x000fe4000f8e0226 */
[----:B------:R-:W-:Y:S02]  /*57f0*/  @!UP0 UIMAD UR6, UR11, UR42, UR5 ;  /* 0x0000002a0b0682a4 */ /* 0x000fe4000f8e0205 */
[----:B------:R-:W-:Y:S01]  /*5800*/  UIMAD UR4, UR54, UR9, UR37 ;  /* 0x00000009360472a4 */ /* 0x000fe2000f8e0225 */
[----:B------:R-:W-:Y:S02]  /*5810*/  @!UP0 UMOV UR5, UR10 ;  /* 0x0000000a00058c82 */ /* 0x000fe40008000000 */
[----:B------:R-:W-:Y:S02]  /*5820*/  UIMAD UR38, UR5, UR43, UR7 ;  /* 0x0000002b052672a4 */ /* 0x000fe4000f8e0207 */
[----:B------:R-:W-:Y:S11]  /*5830*/  UIMAD UR37, UR6, UR54, UR4 ;  /* 0x00000036062572a4 */ /* 0x000ff6000f8e0204 */
[----:B------:R-:W-:Y:S01]  /*5840*/  @!UPT UIADD3 URZ, UPT, UPT, URZ, URZ, URZ ;  /* 0x000000fffffff290 */ /* 0x000fe2000fffe0ff */
.L_x_92:
[----:B------:R-:W-:Y:S01]  /*5850*/  UISETP.NE.AND UP0, UPT, UR39, 0x1, UPT ;  /* 0x000000012700788c */ /* 0x000fe2000bf05270 */
[----:B------:R-:W-:Y:S01]  /*5860*/  R2UR UR11, R88 ;  /* 0x00000000580b72ca */ /* 0x000fe200000e0000 */
[----:B------:R-:W-:Y:S01]  /*5870*/  USHF.L.U32 UR50, UR16, 0x6, URZ ;  /* 0x0000000610327899 */ /* 0x000fe200080006ff */
[----:B------:R-:W-:Y:S01]  /*5880*/  IADD3 R79, PT, PT, R79, 0x1, RZ ;  /* 0x000000014f4f7810 */ /* 0x000fe20007ffe0ff */
[----:B------:R-:W-:Y:S07]  /*5890*/  USHF.L.U32 UR49, UR20, 0x8, URZ ;  /* 0x0000000814317899 */ /* 0x000fee00080006ff */
[----:B------:R-:W2:Y:S01]  /*58a0*/  @!UP0 LDCU.128 UR12, c[0x0][0xb10] ;  /* 0x00016200ff0c87ac */ /* 0x000ea20008000c00 */
[----:B------:R-:W3:Y:S01]  /*58b0*/  @!UP0 LDCU UR5, c[0x0][0xb0c] ;  /* 0x00016180ff0587ac */ /* 0x000ee20008000800 */
[----:B------:R-:W4:Y:S01]  /*58c0*/  @!UP0 LDCU UR10, c[0x0][0xb20] ;  /* 0x00016400ff0a87ac */ /* 0x000f220008000800 */
[----:B--2---:R-:W-:Y:S02]  /*58d0*/  UIMAD.WIDE.U32 UR8, UR38, UR12, URZ ;  /* 0x0000000c260872a5 */ /* 0x004fe4000f8e00ff */
[----:B------:R-:W-:Y:S02]  /*58e0*/  UIMAD.WIDE.U32 UR6, UR37, UR15, URZ ;  /* 0x0000000f250672a5 */ /* 0x000fe4000f8e00ff */
[----:B------:R-:W-:Y:S03]  /*58f0*/  @!UP0 UISETP.NE.AND UP1, UPT, UR14, 0x1, UPT ;  /* 0x000000010e00888c */ /* 0x000fe6000bf25270 */
[----:B------:R-:W-:Y:S01]  /*5900*/  @!UP0 UMOV UR4, UR9 ;  /* 0x0000000900048c82 */ /* 0x000fe20008000000 */
[----:B---3--:R-:W-:Y:S02]  /*5910*/  @!UP0 UISETP.NE.AND UP2, UPT, UR5, 0x1, UPT ;  /* 0x000000010500888c */ /* 0x008fe4000bf45270 */
[----:B------:R-:W-:Y:S01]  /*5920*/  @!UP0 USHF.R.U32.HI UR4, URZ, UR13, UR4 ;  /* 0x0000000dff048299 */ /* 0x000fe20008011604 */
[----:B------:R-:W-:Y:S02]  /*5930*/  @!UP0 UMOV UR6, UR7 ;  /* 0x0000000700068c82 */ /* 0x000fe40008000000 */
[----:B----4-:R-:W-:Y:S02]  /*5940*/  @!UP0 USHF.R.U32.HI UR6, URZ, UR10, UR6 ;  /* 0x0000000aff068299 */ /* 0x010fe40008011606 */
[----:B------:R-:W-:Y:S02]  /*5950*/  @!UP0 USEL UR7, UR38, UR4, !UP2 ;  /* 0x0000000426078287 */ /* 0x000fe4000d000000 */
[----:B------:R-:W-:Y:S04]  /*5960*/  @!UP0 USEL UR6, UR37, UR6, !UP1 ;  /* 0x0000000625068287 */ /* 0x000fe8000c800000 */
[----:B------:R-:W-:Y:S02]  /*5970*/  @!UP0 UIADD3 UR4, UPT, UPT, -UR7, UR6, URZ ;  /* 0x0000000607048290 */ /* 0x000fe4000fffe1ff */
[----:B------:R-:W-:Y:S02]  /*5980*/  @!UP0 UIADD3 UR6, UPT, UPT, UR7, -UR6, URZ ;  /* 0x8000000607068290 */ /* 0x000fe4000fffe0ff */
[----:B------:R-:W-:Y:S02]  /*5990*/  @!UP0 UIMAD UR38, UR4, UR5, UR38 ;  /* 0x00000005042682a4 */ /* 0x000fe4000f8e0226 */
[----:B------:R-:W-:Y:S02]  /*59a0*/  @!UP0 UIMAD UR37, UR6, UR14, UR37 ;  /* 0x0000000e062582a4 */ /* 0x000fe4000f8e0225 */
[----:B------:R-:W-:Y:S09]  /*59b0*/  ULOP3.LUT UP0, URZ, UR11, 0x1b0, URZ, 0xc0, !UPT ;  /* 0x000001b00bff7892 */ /* 0x000ff2000f80c0ff */
[----:B------:R-:W-:Y:S05]  /*59c0*/  BRA.U !UP0, `(.L_x_93) ;  /* 0x0000000108407547 */ /* 0x000fea000b800000 */
[----:B------:R-:W2:Y:S01]  /*59d0*/  LDCU.64 UR8, c[0x4][0x88] ;  /* 0x01001100ff0877ac */ /* 0x000ea20008000a00 */
[----:B------:R-:W-:Y:S01]  /*59e0*/  MOV R3, 0x0 ;  /* 0x0000000000037802 */ /* 0x000fe20000000f00 */
[----:B------:R-:W-:Y:S02]  /*59f0*/  HFMA2 R12, -RZ, RZ, 0, 5.9604644775390625e-08 ;  /* 0x00000001ff0c7431 */ /* 0x000fe400000001ff */
[----:B------:R-:W-:Y:S02]  /*5a00*/  IMAD.MOV.U32 R8, RZ, RZ, 0x70 ;  /* 0x00000070ff087424 */ /* 0x000fe400078e00ff */
[----:B------:R-:W-:Y:S01]  /*5a10*/  IMAD.MOV.U32 R13, RZ, RZ, RZ ;  /* 0x000000ffff0d7224 */ /* 0x000fe200078e00ff */
[----:B------:R-:W3:Y:S01]  /*5a20*/  LDCU.64 UR6, c[0x4][0x90] ;  /* 0x01001200ff0677ac */ /* 0x000ee20008000a00 */
[----:B------:R-:W4:Y:S01]  /*5a30*/  LDC.64 R2, c[0x4][R3] ;  /* 0x0100000003027b82 */ /* 0x000f220000000a00 */
[----:B------:R-:W1:Y:S01]  /*5a40*/  LDCU.64 UR4, c[0x4][0x8] ;  /* 0x01000100ff0477ac */ /* 0x000e620008000a00 */
[----:B--2---:R-:W-:Y:S01]  /*5a50*/  MOV R5, UR9 ;  /* 0x0000000900057c02 */ /* 0x004fe20008000f00 */
[----:B------:R-:W-:Y:S01]  /*5a60*/  IMAD.U32 R4, RZ, RZ, UR8 ;  /* 0x00000008ff047e24 */ /* 0x000fe2000f8e00ff */
[----:B---3--:R-:W-:Y:S01]  /*5a70*/  MOV R7, UR7 ;  /* 0x0000000700077c02 */ /* 0x008fe20008000f00 */
[----:B------:R-:W-:Y:S01]  /*5a80*/  IMAD.U32 R6, RZ, RZ, UR6 ;  /* 0x00000006ff067e24 */ /* 0x000fe2000f8e00ff */
[----:B-1----:R-:W-:Y:S01]  /*5a90*/  MOV R11, UR5 ;  /* 0x00000005000b7c02 */ /* 0x002fe20008000f00 */
[----:B------:R-:W-:Y:S02]  /*5aa0*/  IMAD.U32 R10, RZ, RZ, UR4 ;  /* 0x00000004ff0a7e24 */ /* 0x000fe4000f8e00ff */
[----:B------:R-:W-:Y:S07]  /*5ab0*/  LEPC R20, `(.L_x_93) ;  /* 0x000000001014794e */ /* 0x000fee0000000000 */
[----:B----45:R-:W-:Y:S05]  /*5ac0*/  CALL.ABS.NOINC R2 ;  /* 0x0000000002007343 */ /* 0x030fea0003c00000 */
.L_x_93:
[----:B------:R-:W-:Y:S01]  /*5ad0*/  LOP3.LUT P0, RZ, R86, 0x1b0, RZ, 0xc0, !PT ;  /* 0x000001b056ff7812 */ /* 0x000fe2000780c0ff */
[----:B------:R-:W-:Y:S11]  /*5ae0*/  BSSY.RECONVERGENT B6, `(.L_x_94) ;  /* 0x0000013000067945 */ /* 0x000ff60003800200 */
[----:B------:R-:W-:Y:S01]  /*5af0*/  @!UPT UIADD3 URZ, UPT, UPT, URZ, URZ, URZ ;  /* 0x000000fffffff290 */ /* 0x000fe2000fffe0ff */
[----:B------:R-:W-:Y:S05]  /*5b00*/  @!P0 BRA `(.L_x_95) ;  /* 0x0000000000408947 */ /* 0x000fea0003800000 */
        /* <DEDUP_REMOVED lines=16> */
.L_x_95:
[----:B------:R-:W-:Y:S05]  /*5c10*/  BSYNC.RECONVERGENT B6 ;  /* 0x0000000000067941 */ /* 0x000fea0003800200 */
.L_x_94:
[----:B------:R-:W-:Y:S01]  /*5c20*/  R2UR UR4, R78 ;  /* 0x000000004e0472ca */ /* 0x000fe200000e0000 */
[----:B------:R-:W-:Y:S01]  /*5c30*/  UISETP.NE.U32.AND UP0, UPT, UR60, URZ, UPT ;  /* 0x000000ff3c00728c */ /* 0x000fe2000bf05070 */
[----:B------:R-:W-:Y:S02]  /*5c40*/  ISETP.NE.U32.AND P4, PT, R72, RZ, PT ;  /* 0x000000ff4800720c */ /* 0x000fe40003f85070 */
[----:B------:R-:W-:Y:S01]  /*5c50*/  ISETP.NE.U32.AND P2, PT, RZ, UR56, PT ;  /* 0x00000038ff007c0c */ /* 0x000fe2000bf45070 */
[----:B------:R-:W-:Y:S01]  /*5c60*/  UISETP.NE.AND.EX UP1, UPT, UR61, URZ, UPT, UP0 ;  /* 0x000000ff3d00728c */ /* 0x000fe2000bf25300 */
[----:B------:R-:W-:Y:S01]  /*5c70*/  ISETP.NE.AND.EX P4, PT, R73, RZ, PT, P4 ;  /* 0x000000ff4900720c */ /* 0x000fe20003f85340 */
[----:B------:R-:W-:Y:S01]  /*5c80*/  UPLOP3.LUT UP0, UPT, UPT, UPT, UPT, 0x40, 0x4 ;  /* 0x000000000004789c */ /* 0x000fe20003f0e870 */
[----:B------:R-:W-:Y:S05]  /*5c90*/  ISETP.NE.AND.EX P2, PT, RZ, UR57, PT, P2 ;  /* 0x00000039ff007c0c */ /* 0x000fea000bf45320 */
[----:B------:R-:W-:Y:S06]  /*5ca0*/  UISETP.NE.AND UP2, UPT, UR4, URZ, UPT ;  /* 0x000000ff0400728c */ /* 0x000fec000bf45270 */
[----:B------:R-:W-:Y:S05]  /*5cb0*/  PLOP3.LUT P1, PT, PT, PT, UP2, 0x80, 0x8 ;  /* 0x000000000008781c */ /* 0x000fea0003f2f028 */
[----:B------:R-:W-:Y:S06]  /*5cc0*/  @UP2 UPLOP3.LUT UP0, UPT, UPT, UPT, UP1, 0x80, 0x8 ;  /* 0x000000000008289c */ /* 0x000fec0003f0f010 */
[----:B------:R-:W-:Y:S01]  /*5cd0*/  PLOP3.LUT P0, PT, PT, PT, UP0, 0x80, 0x8 ;  /* 0x000000000008781c */ /* 0x000fe20003f0f008 */
[----:B------:R-:W-:Y:S01]  /*5ce0*/  @!UPT UIADD3 URZ, UPT, UPT, URZ, URZ, URZ ;  /* 0x000000fffffff290 */ /* 0x000fe2000fffe0ff */
[----:B------:R-:W-:Y:S11]  /*5cf0*/  BRA.U !UP1, `(.L_x_96) ;  /* 0x00000001093c7547 */ /* 0x000ff6000b800000 */
[----:B------:R-:W-:Y:S01]  /*5d00*/  UISETP.NE.U32.AND UP0, UPT, UR56, URZ, UPT ;  /* 0x000000ff3800728c */ /* 0x000fe2000bf05070 */
[----:B-1----:R-:W-:Y:S01]  /*5d10*/  HFMA2 R0, -RZ, RZ, 0, 5.9604644775390625e-08 ;  /* 0x00000001ff007431 */ /* 0x002fe200000001ff */
[----:B------:R-:W1:Y:S01]  /*5d20*/  LDCU.64 UR8, c[0x0][0x358] ;  /* 0x00006b00ff0877ac */ /* 0x000e620008000a00 */
[----:B------:R-:W-:Y:S01]  /*5d30*/  IMAD.MOV.U32 R74, RZ, RZ, 0x1 ;  /* 0x00000001ff4a7424 */ /* 0x000fe200078e00ff */
[----:B------:R-:W-:Y:S06]  /*5d40*/  UISETP.NE.AND.EX UP0, UPT, UR57, URZ, UPT, UP0 ;  /* 0x000000ff3900728c */ /* 0x000fec000bf05300 */
[----:B------:R-:W-:Y:S05]  /*5d50*/  PLOP3.LUT P3, PT, PT, PT, UP0, 0x80, 0x8 ;  /* 0x000000000008781c */ /* 0x000fea0003f6f008 */
[----:B------:R-:W2:Y:S01]  /*5d60*/  @UP0 LDCU.64 UR4, c[0x0][0x888] ;  /* 0x00011100ff0407ac */ /* 0x000ea20008000a00 */
[----:B------:R-:W-:Y:S07]  /*5d70*/  @UP0 UIMAD UR6, UR36, UR60, URZ ;  /* 0x0000003c240602a4 */ /* 0x000fee000f8e02ff */
[----:B------:R-:W-:Y:S01]  /*5d80*/  @!P3 PRMT R74, R0, 0x7610, R74 ;  /* 0x00007610004ab816 */ /* 0x000fe2000000004a */
[----:B--2---:R-:W-:Y:S06]  /*5d90*/  @UP0 UIMAD.WIDE UR4, UR6, 0x4, UR4 ;  /* 0x00000004060408a5 */ /* 0x004fec000f8e0204 */
[----:B-----5:R-:W-:Y:S01]  /*5da0*/  IMAD.U32 R40, RZ, RZ, UR4 ;  /* 0x00000004ff287e24 */ /* 0x020fe2000f8e00ff */
[----:B------:R-:W-:Y:S04]  /*5db0*/  MOV R41, UR5 ;  /* 0x0000000500297c02 */ /* 0x000fe80008000f00 */
[----:B------:R-:W2:Y:S01]  /*5dc0*/  @!UP0 LDCU UR4, c[0x0][0x880] ;  /* 0x00011000ff0487ac */ /* 0x000ea20008000800 */
[----:B-1----:R3:W5:Y:S02]  /*5dd0*/  @P3 LDG.E R40, desc[UR8][R40.64] ;  /* 0x0000000828283981 */ /* 0x002764000c1e1900 */
[----:B--23--:R-:W-:Y:S02]  /*5de0*/  @!P3 IMAD.U32 R40, RZ, RZ, UR4 ;  /* 0x00000004ff28be24 */ /* 0x00cfe4000f8e00ff */
.L_x_96:
[----:B------:R-:W-:Y:S05]  /*5df0*/  @!P4 BRA `(.L_x_97) ;  /* 0x000000000024c947 */ /* 0x000fea0003800000 */
[----:B------:R-:W-:Y:S01]  /*5e00*/  ISETP.NE.U32.AND P3, PT, R70, RZ, PT ;  /* 0x000000ff4600720c */ /* 0x000fe20003f65070 */
[----:B------:R-:W2:Y:S03]  /*5e10*/  LDCU.64 UR4, c[0x0][0x358] ;  /* 0x00006b00ff0477ac */ /* 0x000ea60008000a00 */
[----:B------:R-:W-:Y:S11]  /*5e20*/  ISETP.NE.AND.EX P3, PT, R71, RZ, PT, P3 ;  /* 0x000000ff4700720c */ /* 0x000ff60003f65330 */
[----:B------:R-:W-:Y:S02]  /*5e30*/  @!UPT UIADD3 URZ, UPT, UPT, URZ, URZ, URZ ;  /* 0x000000fffffff290 */ /* 0x000fe4000fffe0ff */
[----:B------:R-:W3:Y:S01]  /*5e40*/  @P3 LDC.64 R2, c[0x0][0x8a8] ;  /* 0x00022a00ff023b82 */ /* 0x000ee20000000a00 */
[----:B-1----:R-:W-:Y:S04]  /*5e50*/  @P3 IMAD R0, R72, UR36, RZ ;  /* 0x0000002448003c24 */ /* 0x002fe8000f8e02ff */
[----:B---3--:R-:W-:Y:S05]  /*5e60*/  @P3 IMAD.WIDE R2, R0, 0x4, R2 ;  /* 0x0000000400023825 */ /* 0x008fea00078e0202 */
[----:B--2--5:R2:W5:Y:S02]  /*5e70*/  @P3 LDG.E R38, desc[UR4][R2.64] ;  /* 0x0000000402263981 */ /* 0x024564000c1e1900 */
[----:B--2---:R-:W3:Y:S02]  /*5e80*/  @!P3 LDC R38, c[0x0][0x8a0] ;  /* 0x00022800ff26bb82 */ /* 0x004ee40000000800 */
.L_x_97:
[----:B-----5:R-:W-:Y:S01]  /*5e90*/  ISETP.NE.AND P4, PT, R40, RZ, PT ;  /* 0x000000ff2800720c */ /* 0x020fe20003f85270 */
[----:B------:R-:W-:Y:S01]  /*5ea0*/  BSSY B1, `(.L_x_98) ;  /* 0x0000042000017945 */ /* 0x000fe20003800000 */
[----:B------:R-:W-:Y:S01]  /*5eb0*/  SEL R5, RZ, 0xffffffff, P2 ;  /* 0xffffffffff057807 */ /* 0x000fe20001000000 */
[----:B------:R-:W-:Y:S01]  /*5ec0*/  IMAD.MOV.U32 R53, RZ, RZ, 0x1 ;  /* 0x00000001ff357424 */ /* 0x000fe200078e00ff */
[----:B------:R-:W-:Y:S02]  /*5ed0*/  LOP3.LUT P3, RZ, R74, 0xff, RZ, 0xc0, !PT ;  /* 0x000000ff4aff7812 */ /* 0x000fe4000786c0ff */
[----:B------:R-:W-:Y:S02]  /*5ee0*/  CS2R R46, SRZ ;  /* 0x00000000002e7805 */ /* 0x000fe4000001ff00 */
[----:B-1----:R-:W-:Y:S02]  /*5ef0*/  @P1 SEL R0, RZ, 0xffffffff, P4 ;  /* 0xffffffffff001807 */ /* 0x002fe40002000000 */
[----:B------:R-:W-:Y:S02]  /*5f00*/  CS2R R44, SRZ ;  /* 0x00000000002c7805 */ /* 0x000fe4000001ff00 */
[----:B------:R-:W-:Y:S02]  /*5f10*/  LEA R2, R82, UR44, 0x3 ;  /* 0x0000002c52027c11 */ /* 0x000fe4000f8e18ff */
[----:B------:R-:W-:Y:S02]  /*5f20*/  CS2R R50, SRZ ;  /* 0x0000000000327805 */ /* 0x000fe4000001ff00 */
[----:B------:R-:W-:Y:S02]  /*5f30*/  @P0 SEL R0, R5, R0, !P3 ;  /* 0x0000000005000207 */ /* 0x000fe40005800000 */
[----:B------:R-:W-:Y:S02]  /*5f40*/  CS2R R48, SRZ ;  /* 0x0000000000307805 */ /* 0x000fe4000001ff00 */
[----:B------:R-:W-:Y:S02]  /*5f50*/  LEA R52, R36, UR44, 0x3 ;  /* 0x0000002c24347c11 */ /* 0x000fe4000f8e18ff */
[----:B------:R-:W-:Y:S02]  /*5f60*/  @P1 LOP3.LUT R0, R0, 0x1, RZ, 0xc0, !PT ;  /* 0x0000000100001812 */ /* 0x000fe400078ec0ff */
[----:B------:R-:W-:Y:S02]  /*5f70*/  SHF.L.U32 R3, R84, 0x1f, RZ ;  /* 0x0000001f54037819 */ /* 0x000fe400000006ff */
[----:B------:R-:W-:Y:S02]  /*5f80*/  ISETP.NE.U32.OR P6, PT, R0, 0x1, !P1 ;  /* 0x000000010000780c */ /* 0x000fe40004fc5470 */
[----:B------:R-:W-:Y:S02]  /*5f90*/  PLOP3.LUT P2, PT, PT, PT, UP1, 0x80, 0x8 ;  /* 0x000000000008781c */ /* 0x000fe40003f4f018 */
[----:B------:R-:W-:Y:S02]  /*5fa0*/  LEA.HI R39, R36, R36, RZ, 0x1 ;  /* 0x0000002424277211 */ /* 0x000fe400078f08ff */
[----:B------:R-:W-:Y:S02]  /*5fb0*/  SEL R4, RZ, 0xffffffff, P4 ;  /* 0xffffffffff047807 */ /* 0x000fe40002000000 */
[----:B------:R-:W-:Y:S05]  /*5fc0*/  P2R R61, PR, RZ, 0x40 ;  /* 0x00000040ff3d7803 */ /* 0x000fea0000000000 */
[----:B------:R-:W-:Y:S02]  /*5fd0*/  @P6 SHF.L.U32 R0, R81, 0x1f, RZ ;  /* 0x0000001f51006819 */ /* 0x000fe400000006ff */
[----:B------:R-:W-:Y:S02]  /*5fe0*/  @P2 SEL R4, R5, R4, !P3 ;  /* 0x0000000405042207 */ /* 0x000fe40005800000 */
[----:B------:R1:W2:Y:S02]  /*5ff0*/  @P6 SYNCS.PHASECHK.TRANS64.TRYWAIT P1, [R2+URZ+0x50], R0 ;  /* 0x00005000020065a7 */ /* 0x0002a400080211ff */
[----:B------:R-:W-:Y:S04]  /*6000*/  LOP3.LUT R4, R4, 0x1, RZ, 0xc0, !PT ;  /* 0x0000000104047812 */ /* 0x000fe800078ec0ff */
[----:B------:R-:W-:Y:S04]  /*6010*/  ISETP.NE.U32.AND P5, PT, R4, 0x1, PT ;  /* 0x000000010400780c */ /* 0x000fe80003fa5070 */
[----:B------:R-:W-:Y:S01]  /*6020*/  P2R R54, PR, RZ, 0x20 ;  /* 0x00000020ff367803 */ /* 0x000fe20000000000 */
[----:B------:R4:W3:Y:S01]  /*6030*/  SYNCS.PHASECHK.TRANS64.TRYWAIT P0, [R52+URZ+0xc0], R3 ;  /* 0x0000c003340075a7 */ /* 0x0008e200080011ff */
[C---:B-1----:R-:W-:Y:S01]  /*6040*/  IMAD.SHL.U32 R0, R39.reuse, 0x80, RZ ;  /* 0x0000008027007824 */ /* 0x042fe200078e00ff */
[----:B------:R-:W-:Y:S04]  /*6050*/  LOP3.LUT R39, R39, 0xffe, RZ, 0xc0, !PT ;  /* 0x00000ffe27277812 */ /* 0x000fe800078ec0ff */
[----:B------:R-:W-:Y:S01]  /*6060*/  LOP3.LUT R0, R0, 0xffffff00, RZ, 0xc0, !PT ;  /* 0xffffff0000007812 */ /* 0x000fe200078ec0ff */
[----:B------:R-:W-:Y:S04]  /*6070*/  IMAD.IADD R39, R36, 0x1, -R39 ;  /* 0x0000000124277824 */ /* 0x000fe800078e0a27 */
[----:B------:R-:W-:Y:S04]  /*6080*/  IMAD.IADD R0, R37, 0x1, R0 ;  /* 0x0000000125007824 */ /* 0x000fe800078e0200 */
[----:B------:R-:W-:Y:S01]  /*6090*/  IMAD R39, R39, 0x100000, R0 ;  /* 0x0010000027277824 */ /* 0x000fe200078e0200 */
[----:B--2---:R-:W-:Y:S01]  /*60a0*/  @P6 SEL R53, RZ, 0x1, !P1 ;  /* 0x00000001ff356807 */ /* 0x004fe20004800000 */
[----:B----4-:R-:W-:Y:S06]  /*60b0*/  @!P6 BRA `(.L_x_99) ;  /* 0x000000000080e947 */ /* 0x010fec0003800000 */
[----:B------:R-:W-:Y:S01]  /*60c0*/  @P5 IMAD R5, R82, 0x1000, R69 ;  /* 0x0000100052055824 */ /* 0x000fe200078e0245 */
[----:B------:R-:W-:Y:S01]  /*60d0*/  ISETP.NE.AND P1, PT, R53, RZ, PT ;  /* 0x000000ff3500720c */ /* 0x000fe20003f25270 */
[----:B------:R-:W-:Y:S01]  /*60e0*/  BSSY B0, `(.L_x_100) ;  /* 0x000000b000007945 */ /* 0x000fe20003800000 */
[----:B------:R-:W-:Y:S01]  /*60f0*/  CS2R R50, SRZ ;  /* 0x0000000000327805 */ /* 0x000fe2000001ff00 */
[----:B------:R-:W-:Y:S01]  /*6100*/  @P5 VIADD R4, R5, UR44 ;  /* 0x0000002c05045c36 */ /* 0x000fe20008000000 */
[----:B------:R-:W-:Y:S02]  /*6110*/  CS2R R48, SRZ ;  /* 0x0000000000307805 */ /* 0x000fe4000001ff00 */
[----:B------:R-:W-:Y:S02]  /*6120*/  CS2R R46, SRZ ;  /* 0x00000000002e7805 */ /* 0x000fe4000001ff00 */
[----:B------:R-:W-:Y:S01]  /*6130*/  CS2R R44, SRZ ;  /* 0x00000000002c7805 */ /* 0x000fe2000001ff00 */
[----:B------:R-:W-:Y:S04]  /*6140*/  @P5 IMAD R4, R85, -0x10, R4 ;  /* 0xfffffff055045824 */ /* 0x000fe800078e0204 */
[----:B------:R-:W-:Y:S05]  /*6150*/  @P1 BRA `(.L_x_101) ;  /* 0x00000000000c1947 */ /* 0x000fea0003800000 */
[----:B------:R-:W-:Y:S04]  /*6160*/  SHF.L.U32 R0, R81, 0x1f, RZ ;  /* 0x0000001f51007819 */ /* 0x000fe800000006ff */
[----:B------:R-:W1:Y:S02]  /*6170*/  SYNCS.PHASECHK.TRANS64.TRYWAIT P1, [R2+URZ+0x50], R0 ;  /* 0x00005000020075a7 */ /* 0x000e6400080211ff */
[----:B-1----:R-:W-:Y:S05]  /*6180*/  @!P1 BRA `(.L_x_102) ;  /* 0x0000004000409947 */ /* 0x002fea0003800000 */
.L_x_101:
[----:B------:R-:W-:Y:S05]  /*6190*/  BSYNC B0 ;  /* 0x0000000000007941 */ /* 0x000fea0003800000 */
.L_x_100:
[----:B------:R-:W-:Y:S01]  /*61a0*/  ISETP.NE.AND P1, PT, R54, RZ, PT ;  /* 0x000000ff3600720c */ /* 0x000fe20003f25270 */
[----:B-1----:R-:W-:Y:S02]  /*61b0*/  VIADD R2, R2, 0x70 ;  /* 0x0000007002027836 */ /* 0x002fe40000000000 */
[----:B------:R-:W-:Y:S02]  /*61c0*/  IMAD.U32 R0, RZ, RZ, UR45 ;  /* 0x0000002dff007e24 */ /* 0x000fe4000f8e00ff */
[----:B------:R-:W-:Y:S03]  /*61d0*/  VIADD R82, R82, 0x1 ;  /* 0x0000000152527836 */ /* 0x000fe60000000000 */
[----:B------:R-:W-:Y:S05]  /*61e0*/  PRMT R0, R0, 0x654, R2 ;  /* 0x0000065400007816 */ /* 0x000fea0000000002 */
[----:B------:R1:W2:Y:S04]  /*61f0*/  @P1 LDS.128 R48, [R5+UR44+0x200] ;  /* 0x0002002c05301984 */ /* 0x0002a80008000c00 */
[----:B------:R1:W4:Y:S01]  /*6200*/  @P1 LDS.128 R44, [R4+0x210] ;  /* 0x00021000042c1984 */ /* 0x0003220000000c00 */
[C---:B------:R-:W-:Y:S01]  /*6210*/  ISETP.NE.AND P1, PT, R82.reuse, 0x4, PT ;  /* 0x000000045200780c */ /* 0x040fe20003f25270 */
[----:B------:R-:W-:Y:S01]  /*6220*/  @!PT LDS RZ, [RZ] ;  /* 0x00000000fffff984 */ /* 0x000fe20000000800 */
[----:B------:R-:W-:Y:S01]  /*6230*/  @!PT LDS RZ, [RZ] ;  /* 0x00000000fffff984 */ /* 0x000fe20000000800 */
[----:B------:R-:W-:Y:S01]  /*6240*/  @!PT LDS RZ, [RZ] ;  /* 0x00000000fffff984 */ /* 0x000fe20000000800 */
[----:B------:R-:W-:Y:S01]  /*6250*/  @!PT LDS RZ, [RZ] ;  /* 0x00000000fffff984 */ /* 0x000fe20000000800 */
[----:B------:R5:W-:Y:S06]  /*6260*/  MEMBAR.ALL.CTA ;  /* 0x0000000000007992 */ /* 0x000bec0000008000 */
[----:B-----5:R-:W5:Y:S01]  /*6270*/  FENCE.VIEW.ASYNC.S ;  /* 0x00000000000073c6 */ /* 0x020f620000000000 */
[----:B------:R-:W-:Y:S01]  /*6280*/  SEL R82, R82, RZ, P1 ;  /* 0x000000ff52527207 */ /* 0x000fe20000800000 */
[----:B-----5:R5:W-:Y:S02]  /*6290*/  SYNCS.ARRIVE.TRANS64.RED.A1T0 RZ, [R0+URZ], RZ ;  /* 0x000000ff00ff79a7 */ /* 0x020be400081004ff */
[----:B-----5:R-:W-:Y:S04]  /*62a0*/  SEL R0, RZ, 0x1, P1 ;  /* 0x00000001ff007807 */ /* 0x020fe80000800000 */
[----:B-12---:R-:W-:Y:S02]  /*62b0*/  LOP3.LUT R81, R81, R0, RZ, 0x3c, !PT ;  /* 0x0000000051517212 */ /* 0x006fe400078e3cff */
.L_x_99:
[----:B------:R-:W-:Y:S05]  /*62c0*/  BSYNC B1 ;  /* 0x0000000000017941 */ /* 0x000fea0003800000 */
.L_x_98:
[----:B------:R-:W-:Y:S04]  /*62d0*/  SHF.R.U32.HI R0, RZ, 0x15, R39 ;  /* 0x00000015ff007819 */ /* 0x000fe80000011627 */
[----:B------:R-:W-:Y:S01]  /*62e0*/  LOP3.LUT P1, RZ, R0, 0x3, R75, 0x48, !PT ;  /* 0x0000000300ff7812 */ /* 0x000fe2000782484b */
[----:B------:R-:W-:Y:S01]  /*62f0*/  @!UPT UIADD3 URZ, UPT, UPT, URZ, URZ, URZ ;  /* 0x000000fffffff290 */ /* 0x000fe2000fffe0ff */
[----:B---3--:R-:W-:Y:S11]  /*6300*/  @P0 BRA `(.L_x_103) ;  /* 0x0000000000080947 */ /* 0x008ff60003800000 */
[----:B------:R-:W1:Y:S02]  /*6310*/  SYNCS.PHASECHK.TRANS64.TRYWAIT P0, [R52+URZ+0xc0], R3 ;  /* 0x0000c003340075a7 */ /* 0x000e6400080011ff */
[----:B-1----:R-:W-:Y:S05]  /*6320*/  @!P0 BRA `(.L_x_104) ;  /* 0x0000003c00ec8947 */ /* 0x002fea0003800000 */
.L_x_103:
[----:B------:R-:W-:Y:S05]  /*6330*/  @!P1 BRA `(.L_x_105) ;  /* 0x0000000000409947 */ /* 0x000fea0003800000 */
[----:B------:R-:W2:Y:S01]  /*6340*/  LDCU.64 UR8, c[0x4][0x78] ;  /* 0x01000f00ff0877ac */ /* 0x000ea20008000a00 */
[----:B-1----:R-:W-:Y:S01]  /*6350*/  MOV R3, 0x0 ;  /* 0x0000000000037802 */ /* 0x002fe20000000f00 */
[----:B------:R-:W-:Y:S02]  /*6360*/  HFMA2 R12, -RZ, RZ, 0, 5.9604644775390625e-08 ;  /* 0x00000001ff0c7431 */ /* 0x000fe400000001ff */
[----:B------:R-:W-:Y:S02]  /*6370*/  IMAD.MOV.U32 R8, RZ, RZ, 0x192 ;  /* 0x00000192ff087424 */ /* 0x000fe400078e00ff */
[----:B------:R-:W-:Y:S01]  /*6380*/  IMAD.MOV.U32 R13, RZ, RZ, RZ ;  /* 0x000000ffff0d7224 */ /* 0x000fe200078e00ff */
[----:B------:R-:W1:Y:S01]  /*6390*/  LDCU.64 UR6, c[0x4][0x80] ;  /* 0x01001000ff0677ac */ /* 0x000e620008000a00 */
[----:B------:R-:W3:Y:S01]  /*63a0*/  LDC.64 R2, c[0x4][R3] ;  /* 0x0100000003027b82 */ /* 0x000ee20000000a00 */
[----:B------:R-:W5:Y:S01]  /*63b0*/  LDCU.64 UR4, c[0x4][0x18] ;  /* 0x01000300ff0477ac */ /* 0x000f620008000a00 */
[----:B--2---:R-:W-:Y:S01]  /*63c0*/  MOV R5, UR9 ;  /* 0x0000000900057c02 */ /* 0x004fe20008000f00 */
[----:B------:R-:W-:Y:S01]  /*63d0*/  IMAD.U32 R4, RZ, RZ, UR8 ;  /* 0x00000008ff047e24 */ /* 0x000fe2000f8e00ff */
[----:B-1----:R-:W-:Y:S01]  /*63e0*/  MOV R7, UR7 ;  /* 0x0000000700077c02 */ /* 0x002fe20008000f00 */
[----:B------:R-:W-:Y:S01]  /*63f0*/  IMAD.U32 R6, RZ, RZ, UR6 ;  /* 0x00000006ff067e24 */ /* 0x000fe2000f8e00ff */
[----:B-----5:R-:W-:Y:S01]  /*6400*/  MOV R11, UR5 ;  /* 0x00000005000b7c02 */ /* 0x020fe20008000f00 */
[----:B------:R-:W-:Y:S02]  /*6410*/  IMAD.U32 R10, RZ, RZ, UR4 ;  /* 0x00000004ff0a7e24 */ /* 0x000fe4000f8e00ff */
[----:B------:R-:W-:Y:S07]  /*6420*/  LEPC R20, `(.L_x_105) ;  /* 0x000000001014794e */ /* 0x000fee0000000000 */
[----:B---34-:R-:W-:Y:S05]  /*6430*/  CALL.ABS.NOINC R2 ;  /* 0x0000000002007343 */ /* 0x018fea0003c00000 */
.L_x_105:
[----:B------:R-:W-:Y:S05]  /*6440*/  WARPSYNC.ALL ;  /* 0x0000000000007948 */ /* 0x000fea0003800000 */
[----:B------:R-:W-:Y:S01]  /*6450*/  R2UR UR4, R39 ;  /* 0x00000000270472ca */ /* 0x000fe200000e0000 */
[----:B------:R-:W-:Y:S01]  /*6460*/  BSSY.RECONVERGENT B0, `(.L_x_106) ;  /* 0x00000a0000007945 */ /* 0x000fe20003800200 */
[C---:B------:R-:W-:Y:S02]  /*6470*/  SHF.L.U32 R2, R48.reuse, 0x10, RZ ;  /* 0x0000001030027819 */ /* 0x040fe400000006ff */
[C---:B-1----:R-:W-:Y:S02]  /*6480*/  PRMT R3, R48.reuse, 0x8880, RZ ;  /* 0x0000888030037816 */ /* 0x042fe400000000ff */
[----:B------:R-:W-:Y:S02]  /*6490*/  SHF.L.U32 R41, R48, 0x8, RZ ;  /* 0x0000000830297819 */ /* 0x000fe400000006ff */
[----:B------:R-:W-:Y:S02]  /*64a0*/  SHF.L.U32 R42, R49, 0x10, RZ ;  /* 0x00000010312a7819 */ /* 0x000fe400000006ff */
[----:B------:R-:W-:Y:S02]  /*64b0*/  IADD3 R60, PT, PT, R69, UR44, RZ ;  /* 0x0000002c453c7c10 */ /* 0x000fe4000fffe0ff */
[----:B------:R-:W-:Y:S01]  /*64c0*/  SHF.R.S32.HI R42, RZ, 0x18, R42 ;  /* 0x00000018ff2a7819 */ /* 0x000fe2000001142a */
[----:B------:R-:W-:Y:S01]  /*64d0*/  LDTM.16dp32bit_t0_t15.x32 R4, tmem[UR4] ;  /* 0x00000004000479ee */ /* 0x000fe20008a80000 */
[----:B------:R-:W1:Y:S01]  /*64e0*/  LDTM.16dp32bit_t16_t31.x32 R4, tmem[UR4+0x20] ;  /* 0x00002004000479ee */ /* 0x000e620008aa0000 */
[----:B------:R-:W-:Y:S02]  /*64f0*/  SHF.L.U32 R55, R80, 0x4, RZ ;  /* 0x0000000450377819 */ /* 0x000fe400000006ff */
[----:B------:R-:W-:Y:S02]  /*6500*/  ISETP.NE.AND P0, PT, R87, RZ, PT ;  /* 0x000000ff5700720c */ /* 0x000fe40003f05270 */
[----:B------:R-:W-:Y:S02]  /*6510*/  IADD3 R89, PT, PT, R60, R55, RZ ;  /* 0x000000373c597210 */ /* 0x000fe40007ffe0ff */
[----:B------:R-:W-:Y:S01]  /*6520*/  ISETP.NE.AND P6, PT, R61, RZ, PT ;  /* 0x000000ff3d00720c */ /* 0x000fe20003fc5270 */
[C---:B-1----:R-:W-:Y:S01]  /*6530*/  IMAD R0, R38.reuse, R4, RZ ;  /* 0x0000000426007224 */ /* 0x042fe200078e02ff */
[----:B------:R-:W-:Y:S01]  /*6540*/  SHF.R.S32.HI R4, RZ, 0x18, R2 ;  /* 0x00000018ff047819 */ /* 0x000fe20000011402 */
[C---:B------:R-:W-:Y:S01]  /*6550*/  IMAD R2, R38.reuse, R5, RZ ;  /* 0x0000000526027224 */ /* 0x040fe200078e02ff */
[----:B------:R-:W-:Y:S01]  /*6560*/  SHF.R.S32.HI R5, RZ, 0x18, R41 ;  /* 0x00000018ff057819 */ /* 0x000fe20000011429 */
[----:B------:R-:W-:Y:S01]  /*6570*/  IMAD R0, R3, R40, R0 ;  /* 0x0000002803007224 */ /* 0x000fe200078e0200 */
[----:B------:R-:W-:Y:S01]  /*6580*/  PRMT R41, R49, 0x8880, RZ ;  /* 0x0000888031297816 */ /* 0x000fe200000000ff */
[----:B------:R-:W-:Y:S02]  /*6590*/  IMAD R3, R38, R6, RZ ;  /* 0x0000000626037224 */ /* 0x000fe400078e02ff */
[-C--:B------:R-:W-:Y:S01]  /*65a0*/  IMAD R2, R4, R40.reuse, R2 ;  /* 0x0000002804027224 */ /* 0x080fe200078e0202 */
[----:B------:R-:W-:Y:S01]  /*65b0*/  SHF.R.S32.HI R4, RZ, 0x18, R48 ;  /* 0x00000018ff047819 */ /* 0x000fe20000011430 */
[----:B------:R-:W-:Y:S02]  /*65c0*/  IMAD R7, R38, R7, RZ ;  /* 0x0000000726077224 */ /* 0x000fe400078e02ff */
[-C--:B------:R-:W-:Y:S02]  /*65d0*/  IMAD R3, R5, R40.reuse, R3 ;  /* 0x0000002805037224 */ /* 0x080fe400078e0203 */
[----:B------:R-:W-:Y:S02]  /*65e0*/  IMAD R7, R4, R40, R7 ;  /* 0x0000002804077224 */ /* 0x000fe400078e0207 */
[C---:B------:R-:W-:Y:S02]  /*65f0*/  IMAD R6, R38.reuse, R11, RZ ;  /* 0x0000000b26067224 */ /* 0x040fe400078e02ff */
[C---:B------:R-:W-:Y:S01]  /*6600*/  IMAD R11, R38.reuse, R16, RZ ;  /* 0x00000010260b7224 */ /* 0x040fe200078e02ff */
[----:B------:R-:W-:Y:S01]  /*6610*/  I2IP.S8.S32.SAT R56, R7, R3, RZ ;  /* 0x0000000307387239 */ /* 0x000fe200000014ff */
[C---:B------:R-:W-:Y:S02]  /*6620*/  IMAD R16, R38.reuse, R21, RZ ;  /* 0x0000001526107224 */ /* 0x040fe400078e02ff */
[----:B------:R-:W-:Y:S01]  /*6630*/  IMAD R21, R38, R26, RZ ;  /* 0x0000001a26157224 */ /* 0x000fe200078e02ff */
[----:B------:R-:W-:Y:S01]  /*6640*/  I2IP.S8.S32.SAT R56, R2, R0, R56 ;  /* 0x0000000002387239 */ /* 0x000fe20000001438 */
[C---:B------:R-:W-:Y:S01]  /*6650*/  IMAD R26, R38.reuse, R31, RZ ;  /* 0x0000001f261a7224 */ /* 0x040fe200078e02ff */
[----:B------:R-:W-:Y:S01]  /*6660*/  SHF.R.S32.HI R2, RZ, 0x18, R49 ;  /* 0x00000018ff027819 */ /* 0x000fe20000011431 */
[C---:B------:R-:W-:Y:S02]  /*6670*/  IMAD R3, R38.reuse, R8, RZ ;  /* 0x0000000826037224 */ /* 0x040fe400078e02ff */
[----:B------:R-:W-:Y:S02]  /*6680*/  IMAD.SHL.U32 R31, R49, 0x100, RZ ;  /* 0x00000100311f7824 */ /* 0x000fe400078e00ff */
[C---:B------:R-:W-:Y:S02]  /*6690*/  IMAD R8, R38.reuse, R13, RZ ;  /* 0x0000000d26087224 */ /* 0x040fe400078e02ff */
[C---:B------:R-:W-:Y:S01]  /*66a0*/  IMAD R13, R38.reuse, R18, RZ ;  /* 0x00000012260d7224 */ /* 0x040fe200078e02ff */
[----:B------:R-:W-:Y:S01]  /*66b0*/  SHF.R.S32.HI R0, RZ, 0x18, R31 ;  /* 0x00000018ff007819 */ /* 0x000fe2000001141f */
[----:B------:R-:W-:Y:S01]  /*66c0*/  IMAD R18, R38, R23, RZ ;  /* 0x0000001726127224 */ /* 0x000fe200078e02ff */
[----:B------:R-:W-:Y:S01]  /*66d0*/  SHF.L.U32 R31, R50, 0x10, RZ ;  /* 0x00000010321f7819 */ /* 0x000fe200000006ff */
[C---:B------:R-:W-:Y:S02]  /*66e0*/  IMAD R4, R38.reuse, R9, RZ ;  /* 0x0000000926047224 */ /* 0x040fe400078e02ff */
[C---:B------:R-:W-:Y:S01]  /*66f0*/  IMAD R23, R38.reuse, R28, RZ ;  /* 0x0000001c26177224 */ /* 0x040fe200078e02ff */
[----:B------:R-:W-:Y:S01]  /*6700*/  SHF.R.S32.HI R31, RZ, 0x18, R31 ;  /* 0x00000018ff1f7819 */ /* 0x000fe2000001141f */
[C---:B------:R-:W-:Y:S02]  /*6710*/  IMAD R7, R38.reuse, R12, RZ ;  /* 0x0000000c26077224 */ /* 0x040fe400078e02ff */
[----:B------:R-:W-:Y:S01]  /*6720*/  IMAD R28, R38, R33, RZ ;  /* 0x00000021261c7224 */ /* 0x000fe200078e02ff */
[----:B------:R-:W-:Y:S01]  /*6730*/  PRMT R33, R50, 0x8880, RZ ;  /* 0x0000888032217816 */ /* 0x000fe200000000ff */
[----:B------:R-:W-:Y:S02]  /*6740*/  IMAD R3, R41, R40, R3 ;  /* 0x0000002829037224 */ /* 0x000fe400078e0203 */
[C---:B------:R-:W-:Y:S02]  /*6750*/  IMAD R12, R38.reuse, R17, RZ ;  /* 0x00000011260c7224 */ /* 0x040fe400078e02ff */
[C---:B------:R-:W-:Y:S02]  /*6760*/  IMAD R5, R38.reuse, R10, RZ ;  /* 0x0000000a26057224 */ /* 0x040fe400078e02ff */
[----:B------:R-:W-:Y:S02]  /*6770*/  IMAD R17, R38, R22, RZ ;  /* 0x0000001626117224 */ /* 0x000fe400078e02ff */
[----:B------:R-:W-:Y:S02]  /*6780*/  IMAD R4, R42, R40, R4 ;  /* 0x000000282a047224 */ /* 0x000fe400078e0204 */
[C---:B------:R-:W-:Y:S02]  /*6790*/  IMAD R22, R38.reuse, R27, RZ ;  /* 0x0000001b26167224 */ /* 0x040fe400078e02ff */
[----:B------:R-:W-:Y:S01]  /*67a0*/  IMAD R27, R38, R32, RZ ;  /* 0x00000020261b7224 */ /* 0x000fe200078e02ff */
[----:B------:R-:W-:Y:S01]  /*67b0*/  SHF.L.U32 R32, R50, 0x8, RZ ;  /* 0x0000000832207819 */ /* 0x000fe200000006ff */
[-C--:B------:R-:W-:Y:S02]  /*67c0*/  IMAD R5, R0, R40.reuse, R5 ;  /* 0x0000002800057224 */ /* 0x080fe400078e0205 */
[----:B------:R-:W-:Y:S01]  /*67d0*/  IMAD.MOV.U32 R0, RZ, RZ, R33 ;  /* 0x000000ffff007224 */ /* 0x000fe200078e0021 */
[----:B------:R-:W-:Y:S01]  /*67e0*/  SHF.R.S32.HI R32, RZ, 0x18, R32 ;  /* 0x00000018ff207819 */ /* 0x000fe20000011420 */
[-C--:B------:R-:W-:Y:S01]  /*67f0*/  IMAD R6, R2, R40.reuse, R6 ;  /* 0x0000002802067224 */ /* 0x080fe200078e0206 */
[----:B------:R-:W-:Y:S01]  /*6800*/  SHF.R.S32.HI R2, RZ, 0x18, R50 ;  /* 0x00000018ff027819 */ /* 0x000fe20000011432 */
[----:B------:R-:W-:Y:S01]  /*6810*/  IMAD R7, R0, R40, R7 ;  /* 0x0000002800077224 */ /* 0x000fe200078e0207 */
[----:B------:R-:W-:Y:S01]  /*6820*/  PRMT R0, R51, 0x8880, RZ ;  /* 0x0000888033007816 */ /* 0x000fe200000000ff */
[----:B------:R-:W-:Y:S01]  /*6830*/  IMAD R9, R38, R14, RZ ;  /* 0x0000000e26097224 */ /* 0x000fe200078e02ff */
[----:B------:R-:W-:Y:S01]  /*6840*/  I2IP.S8.S32.SAT R6, R6, R5, RZ ;  /* 0x0000000506067239 */ /* 0x000fe200000014ff */
[-C--:B------:R-:W-:Y:S01]  /*6850*/  IMAD R8, R31, R40.reuse, R8 ;  /* 0x000000281f087224 */ /* 0x080fe200078e0208 */
[C---:B------:R-:W-:Y:S01]  /*6860*/  SHF.L.U32 R31, R51.reuse, 0x8, RZ ;  /* 0x00000008331f7819 */ /* 0x040fe200000006ff */
[----:B------:R-:W-:Y:S01]  /*6870*/  IMAD R10, R38, R15, RZ ;  /* 0x0000000f260a7224 */ /* 0x000fe200078e02ff */
[----:B------:R-:W-:Y:S01]  /*6880*/  I2IP.S8.S32.SAT R57, R4, R3, R6 ;  /* 0x0000000304397239 */ /* 0x000fe20000001406 */
[-C--:B------:R-:W-:Y:S01]  /*6890*/  IMAD R9, R32, R40.reuse, R9 ;  /* 0x0000002820097224 */ /* 0x080fe200078e0209 */
[----:B------:R-:W-:Y:S01]  /*68a0*/  SHF.R.S32.HI R5, RZ, 0x18, R31 ;  /* 0x00000018ff057819 */ /* 0x000fe2000001141f */
[-C--:B------:R-:W-:Y:S01]  /*68b0*/  IMAD R10, R2, R40.reuse, R10 ;  /* 0x00000028020a7224 */ /* 0x080fe200078e020a */
[----:B------:R-:W-:Y:S01]  /*68c0*/  SHF.L.U32 R2, R51, 0x10, RZ ;  /* 0x0000001033027819 */ /* 0x000fe200000006ff */
[----:B------:R-:W-:Y:S01]  /*68d0*/  IMAD R11, R0, R40, R11 ;  /* 0x00000028000b7224 */ /* 0x000fe200078e020b */
[----:B------:R-:W-:Y:S01]  /*68e0*/  SHF.R.S32.HI R0, RZ, 0x18, R51 ;  /* 0x00000018ff007819 */ /* 0x000fe20000011433 */
[C---:B------:R-:W-:Y:S01]  /*68f0*/  IMAD R15, R38.reuse, R20, RZ ;  /* 0x00000014260f7224 */ /* 0x040fe200078e02ff */
[----:B------:R-:W-:Y:S01]  /*6900*/  SHF.R.S32.HI R2, RZ, 0x18, R2 ;  /* 0x00000018ff027819 */ /* 0x000fe20000011402 */
[C---:B------:R-:W-:Y:S01]  /*6910*/  IMAD R14, R38.reuse, R19, RZ ;  /* 0x00000013260e7224 */ /* 0x040fe200078e02ff */
[C---:B----4-:R-:W-:Y:S01]  /*6920*/  SHF.L.U32 R4, R45.reuse, 0x10, RZ ;  /* 0x000000102d047819 */ /* 0x050fe200000006ff */
[----:B------:R-:W-:Y:S01]  /*6930*/  IMAD R19, R38, R24, RZ ;  /* 0x0000001826137224 */ /* 0x000fe200078e02ff */
[----:B------:R-:W-:Y:S01]  /*6940*/  PRMT R3, R45, 0x8880, RZ ;  /* 0x000088802d037816 */ /* 0x000fe200000000ff */
[-C--:B------:R-:W-:Y:S01]  /*6950*/  IMAD R12, R2, R40.reuse, R12 ;  /* 0x00000028020c7224 */ /* 0x080fe200078e020c */
[----:B------:R-:W-:Y:S01]  /*6960*/  PRMT R2, R44, 0x8880, RZ ;  /* 0x000088802c027816 */ /* 0x000fe200000000ff */
[-C--:B------:R-:W-:Y:S01]  /*6970*/  IMAD R13, R5, R40.reuse, R13 ;  /* 0x00000028050d7224 */ /* 0x080fe200078e020d */
[----:B------:R-:W-:Y:S01]  /*6980*/  SHF.R.S32.HI R4, RZ, 0x18, R4 ;  /* 0x00000018ff047819 */ /* 0x000fe20000011404 */
[----:B------:R-:W-:Y:S01]  /*6990*/  IMAD R14, R0, R40, R14 ;  /* 0x00000028000e7224 */ /* 0x000fe200078e020e */
[----:B------:R-:W-:Y:S01]  /*69a0*/  MOV R0, R2 ;  /* 0x0000000200007202 */ /* 0x000fe20000000f00 */
[----:B------:R-:W-:Y:S01]  /*69b0*/  IMAD.U32 R5, R44, 0x10000, RZ ;  /* 0x000100002c057824 */ /* 0x000fe200078e00ff */
[----:B------:R-:W-:Y:S01]  /*69c0*/  I2IP.S8.S32.SAT R9, R10, R9, RZ ;  /* 0x000000090a097239 */ /* 0x000fe200000014ff */
[----:B------:R-:W-:Y:S01]  /*69d0*/  IMAD R20, R38, R25, RZ ;  /* 0x0000001926147224 */ /* 0x000fe200078e02ff */
[----:B------:R-:W-:Y:S01]  /*69e0*/  I2IP.S8.S32.SAT R13, R14, R13, RZ ;  /* 0x0000000d0e0d7239 */ /* 0x000fe200000014ff */
[----:B------:R-:W-:Y:S01]  /*69f0*/  IMAD R15, R0, R40, R15 ;  /* 0x00000028000f7224 */ /* 0x000fe200078e020f */
[----:B------:R-:W-:Y:S01]  /*6a00*/  SHF.R.S32.HI R2, RZ, 0x18, R5 ;  /* 0x00000018ff027819 */ /* 0x000fe20000011405 */
[----:B------:R-:W-:Y:S01]  /*6a10*/  IMAD R24, R38, R29, RZ ;  /* 0x0000001d26187224 */ /* 0x000fe200078e02ff */
[----:B------:R-:W-:Y:S01]  /*6a20*/  SHF.L.U32 R0, R44, 0x8, RZ ;  /* 0x000000082c007819 */ /* 0x000fe200000006ff */
[----:B------:R-:W-:Y:S01]  /*6a30*/  IMAD R25, R38, R30, RZ ;  /* 0x0000001e26197224 */ /* 0x000fe200078e02ff */
[----:B------:R-:W-:Y:S01]  /*6a40*/  I2IP.S8.S32.SAT R58, R8, R7, R9 ;  /* 0x00000007083a7239 */ /* 0x000fe20000001409 */
[----:B------:R-:W-:Y:S01]  /*6a50*/  IMAD R16, R2, R40, R16 ;  /* 0x0000002802107224 */ /* 0x000fe200078e0210 */
[----:B------:R-:W-:Y:S01]  /*6a60*/  SHF.R.S32.HI R0, RZ, 0x18, R0 ;  /* 0x00000018ff007819 */ /* 0x000fe20000011400 */
[----:B------:R-:W-:Y:S01]  /*6a70*/  IMAD R29, R38, R34, RZ ;  /* 0x00000022261d7224 */ /* 0x000fe200078e02ff */
[----:B------:R-:W-:Y:S01]  /*6a80*/  SHF.R.S32.HI R2, RZ, 0x18, R44 ;  /* 0x00000018ff027819 */ /* 0x000fe2000001142c */
[----:B------:R-:W-:Y:S01]  /*6a90*/  IMAD.SHL.U32 R5, R45, 0x100, RZ ;  /* 0x000001002d057824 */ /* 0x000fe200078e00ff */
[----:B------:R-:W-:Y:S01]  /*6aa0*/  I2IP.S8.S32.SAT R59, R12, R11, R13 ;  /* 0x0000000b0c3b7239 */ /* 0x000fe2000000140d */
[-C--:B------:R-:W-:Y:S02]  /*6ab0*/  IMAD R17, R0, R40.reuse, R17 ;  /* 0x0000002800117224 */ /* 0x080fe400078e0211 */
[-C--:B------:R-:W-:Y:S01]  /*6ac0*/  IMAD R18, R2, R40.reuse, R18 ;  /* 0x0000002802127224 */ /* 0x080fe200078e0212 */
[----:B------:R-:W-:Y:S01]  /*6ad0*/  SHF.R.S32.HI R0, RZ, 0x18, R5 ;  /* 0x00000018ff007819 */ /* 0x000fe20000011405 */
[-C--:B------:R-:W-:Y:S01]  /*6ae0*/  IMAD R19, R3, R40.reuse, R19 ;  /* 0x0000002803137224 */ /* 0x080fe200078e0213 */
[----:B------:R-:W-:Y:S01]  /*6af0*/  SHF.R.S32.HI R2, RZ, 0x18, R45 ;  /* 0x00000018ff027819 */ /* 0x000fe2000001142d */
[-C--:B------:R-:W-:Y:S01]  /*6b00*/  IMAD R20, R4, R40.reuse, R20 ;  /* 0x0000002804147224 */ /* 0x080fe200078e0214 */
[----:B------:R-:W-:Y:S01]  /*6b10*/  SHF.L.U32 R4, R46, 0x10, RZ ;  /* 0x000000102e047819 */ /* 0x000fe200000006ff */
[-C--:B------:R-:W-:Y:S01]  /*6b20*/  IMAD R21, R0, R40.reuse, R21 ;  /* 0x0000002800157224 */ /* 0x080fe200078e0215 */
[C---:B------:R-:W-:Y:S01]  /*6b30*/  PRMT R0, R46.reuse, 0x8880, RZ ;  /* 0x000088802e007816 */ /* 0x040fe200000000ff */
[----:B------:R1:W-:Y:S01]  /*6b40*/  STS.128 [R69+UR44+0x4200], R56 ;  /* 0x0042003845007988 */ /* 0x0003e20008000c2c */
[----:B------:R-:W-:Y:S01]  /*6b50*/  SHF.L.U32 R3, R46, 0x8, RZ ;  /* 0x000000082e037819 */ /* 0x000fe200000006ff */
[-C--:B------:R-:W-:Y:S01]  /*6b60*/  IMAD R22, R2, R40.reuse, R22 ;  /* 0x0000002802167224 */ /* 0x080fe200078e0216 */
[----:B------:R-:W-:Y:S01]  /*6b70*/  SHF.R.S32.HI R2, RZ, 0x18, R4 ;  /* 0x00000018ff027819 */ /* 0x000fe20000011404 */
[-C--:B------:R-:W-:Y:S01]  /*6b80*/  IMAD R23, R0, R40.reuse, R23 ;  /* 0x0000002800177224 */ /* 0x080fe200078e0217 */
[----:B------:R-:W-:Y:S01]  /*6b90*/  SHF.R.S32.HI R3, RZ, 0x18, R3 ;  /* 0x00000018ff037819 */ /* 0x000fe20000011403 */
[----:B------:R-:W-:Y:S01]  /*6ba0*/  IMAD R30, R38, R35, RZ ;  /* 0x00000023261e7224 */ /* 0x000fe200078e02ff */
[----:B------:R-:W-:Y:S01]  /*6bb0*/  SHF.R.S32.HI R0, RZ, 0x18, R46 ;  /* 0x00000018ff007819 */ /* 0x000fe2000001142e */
[-C--:B------:R-:W-:Y:S01]  /*6bc0*/  IMAD R24, R2, R40.reuse, R24 ;  /* 0x0000002802187224 */ /* 0x080fe200078e0218 */
[----:B------:R-:W-:Y:S01]  /*6bd0*/  PRMT R2, R47, 0x8880, RZ ;  /* 0x000088802f027816 */ /* 0x000fe200000000ff */
[-C--:B------:R-:W-:Y:S01]  /*6be0*/  IMAD R25, R3, R40.reuse, R25 ;  /* 0x0000002803197224 */ /* 0x080fe200078e0219 */
[C---:B------:R-:W-:Y:S01]  /*6bf0*/  SHF.L.U32 R3, R47.reuse, 0x10, RZ ;  /* 0x000000102f037819 */ /* 0x040fe200000006ff */
[----:B------:R-:W-:Y:S01]  /*6c00*/  IMAD.SHL.U32 R4, R47, 0x100, RZ ;  /* 0x000001002f047824 */ /* 0x000fe200078e00ff */
[----:B------:R-:W-:Y:S01]  /*6c10*/  SHF.R.S32.HI R5, RZ, 0x18, R47 ;  /* 0x00000018ff057819 */ /* 0x000fe2000001142f */
[-C--:B------:R-:W-:Y:S01]  /*6c20*/  IMAD R26, R0, R40.reuse, R26 ;  /* 0x00000028001a7224 */ /* 0x080fe200078e021a */
[----:B------:R-:W-:Y:S01]  /*6c30*/  SHF.R.S32.HI R3, RZ, 0x18, R3 ;  /* 0x00000018ff037819 */ /* 0x000fe20000011403 */
[-C--:B------:R-:W-:Y:S01]  /*6c40*/  IMAD R27, R2, R40.reuse, R27 ;  /* 0x00000028021b7224 */ /* 0x080fe200078e021b */
[----:B------:R-:W-:Y:S02]  /*6c50*/  SHF.R.S32.HI R4, RZ, 0x18, R4 ;  /* 0x00000018ff047819 */ /* 0x000fe40000011404 */
[----:B------:R-:W-:Y:S01]  /*6c60*/  I2IP.S8.S32.SAT R17, R18, R17, RZ ;  /* 0x0000001112117239 */ /* 0x000fe200000014ff */
[-C--:B------:R-:W-:Y:S01]  /*6c70*/  IMAD R28, R3, R40.reuse, R28 ;  /* 0x00000028031c7224 */ /* 0x080fe200078e021c */
[----:B------:R-:W-:Y:S01]  /*6c80*/  I2IP.S8.S32.SAT R21, R22, R21, RZ ;  /* 0x0000001516157239 */ /* 0x000fe200000014ff */
[-C--:B------:R-:W-:Y:S01]  /*6c90*/  IMAD R29, R4, R40.reuse, R29 ;  /* 0x00000028041d7224 */ /* 0x080fe200078e021d */
[----:B------:R-:W-:Y:S01]  /*6ca0*/  I2IP.S8.S32.SAT R16, R16, R15, R17 ;  /* 0x0000000f10107239 */ /* 0x000fe20000001411 */
[----:B------:R-:W-:Y:S01]  /*6cb0*/  IMAD R30, R5, R40, R30 ;  /* 0x00000028051e7224 */ /* 0x000fe200078e021e */
[----:B------:R-:W-:Y:S02]  /*6cc0*/  I2IP.S8.S32.SAT R17, R20, R19, R21 ;  /* 0x0000001314117239 */ /* 0x000fe40000001415 */
[----:B------:R-:W-:Y:S02]  /*6cd0*/  I2IP.S8.S32.SAT R18, R26, R25, RZ ;  /* 0x000000191a127239 */ /* 0x000fe400000014ff */
[----:B------:R-:W-:Y:S02]  /*6ce0*/  I2IP.S8.S32.SAT R19, R30, R29, RZ ;  /* 0x0000001d1e137239 */ /* 0x000fe400000014ff */
[----:B------:R-:W-:Y:S02]  /*6cf0*/  I2IP.S8.S32.SAT R18, R24, R23, R18 ;  /* 0x0000001718127239 */ /* 0x000fe40000001412 */
[----:B------:R-:W-:Y:S02]  /*6d00*/  I2IP.S8.S32.SAT R19, R28, R27, R19 ;  /* 0x0000001b1c137239 */ /* 0x000fe40000001413 */
[----:B------:R-:W-:Y:S02]  /*6d10*/  LEA R0, R82, UR44, 0x3 ;  /* 0x0000002c52007c11 */ /* 0x000fe4000f8e18ff */
[----:B------:R-:W-:Y:S01]  /*6d20*/  @P6 SHF.L.U32 R2, R81, 0x1f, RZ ;  /* 0x0000001f51026819 */ /* 0x000fe200000006ff */
[----:B------:R1:W-:Y:S01]  /*6d30*/  STS.128 [R89+0x4210], R16 ;  /* 0x0042101059007388 */ /* 0x0003e20000000c00 */
[----:B------:R-:W-:Y:S01]  /*6d40*/  @!PT LDS RZ, [RZ] ;  /* 0x00000000fffff984 */ /* 0x000fe20000000800 */
[----:B------:R-:W-:Y:S01]  /*6d50*/  @!PT LDS RZ, [RZ] ;  /* 0x00000000fffff984 */ /* 0x000fe20000000800 */
[----:B------:R-:W-:Y:S01]  /*6d60*/  @!PT LDS RZ, [RZ] ;  /* 0x00000000fffff984 */ /* 0x000fe20000000800 */
[----:B------:R-:W-:Y:S01]  /*6d70*/  @!PT LDS RZ, [RZ] ;  /* 0x00000000fffff984 */ /* 0x000fe20000000800 */
[----:B------:R2:W-:Y:S07]  /*6d80*/  MEMBAR.ALL.CTA ;  /* 0x0000000000007992 */ /* 0x0005ee0000008000 */
[----:B--2---:R-:W2:Y:S02]  /*6d90*/  FENCE.VIEW.ASYNC.S ;  /* 0x00000000000073c6 */ /* 0x004ea40000000000 */
[----:B--2---:R-:W-:Y:S06]  /*6da0*/  BAR.SYNC.DEFER_BLOCKING 0x1, 0x80 ;  /* 0x0042000000007b1d */ /* 0x004fec0000010000 */
[----:B------:R-:W-:Y:S05]  /*6db0*/  @P0 BRA `(.L_x_107) ;  /* 0x0000000000280947 */ /* 0x000fea0003800000 */
[----:B------:R-:W-:Y:S01]  /*6dc0*/  UIADD3 UR4, UPT, UPT, UR44, 0x4200, URZ ;  /* 0x000042002c047890 */ /* 0x000fe2000fffe0ff */
[----:B------:R-:W-:Y:S05]  /*6dd0*/  UMOV UR51, UR36 ;  /* 0x0000002400337c82 */ /* 0x000fea0008000000 */
[----:B------:R-:W-:Y:S01]  /*6de0*/  MOV R86, UR4 ;  /* 0x0000000400567c02 */ /* 0x000fe20008000f00 */
[----:B------:R-:W-:Y:S03]  /*6df0*/  UIADD3 UR4, UP0, UPT, UR62, 0x680, URZ ;  /* 0x000006803e047890 */ /* 0x000fe6000ff1e0ff */
[----:B------:R-:W-:Y:S01]  /*6e00*/  R2UR UR48, R86 ;  /* 0x00000000563072ca */ /* 0x000fe200000e0000 */
[----:B------:R-:W-:Y:S11]  /*6e10*/  UIADD3.X UR5, UPT, UPT, URZ, UR63, URZ, UP0, !UPT ;  /* 0x0000003fff057290 */ /* 0x000ff600087fe4ff */
[----:B------:R-:W-:Y:S01]  /*6e20*/  @!UPT UIADD3 URZ, UPT, UPT, URZ, URZ, URZ ;  /* 0x000000fffffff290 */ /* 0x000fe2000fffe0ff */
[----:B------:R2:W-:Y:S01]  /*6e30*/  UTMASTG.3D [UR48], [UR4] ;  /* 0x00000030040073b5 */ /* 0x0005e20008010000 */
[----:B------:R0:W-:Y:S01]  /*6e40*/  UTMACMDFLUSH ;  /* 0x00000000000079b7 */ /* 0x0001e20000000000 */
[----:B--2---:R-:W-:Y:S04]  /*6e50*/  DEPBAR.LE SB0, 0x1 ;  /* 0x000080400000791a */ /* 0x004fe80000000000 */
.L_x_107:
[----:B------:R-:W-:Y:S05]  /*6e60*/  BSYNC.RECONVERGENT B0 ;  /* 0x0000000000007941 */ /* 0x000fea0003800200 */
.L_x_106:
[----:B------:R-:W-:Y:S06]  /*6e70*/  BAR.SYNC.DEFER_BLOCKING 0x1, 0x80 ;  /* 0x0042000000007b1d */ /* 0x000fec0000010000 */
[----:B------:R-:W2:Y:S01]  /*6e80*/  @P6 SYNCS.PHASECHK.TRANS64.TRYWAIT P0, [R0+URZ+0x50], R2 ;  /* 0x00005002000065a7 */ /* 0x000ea200080011ff */
[----:B------:R-:W-:Y:S01]  /*6e90*/  BSSY B1, `(.L_x_108) ;  /* 0x000001f000017945 */ /* 0x000fe20003800000 */
[----:B--2---:R-:W-:Y:S03]  /*6ea0*/  @P6 SEL R53, RZ, 0x1, !P0 ;  /* 0x00000001ff356807 */ /* 0x004fe60004000000 */
[----:B------:R-:W-:Y:S05]  /*6eb0*/  @!P6 BRA `(.L_x_109) ;  /* 0x000000000070e947 */ /* 0x000fea0003800000 */
[----:B------:R-:W-:Y:S01]  /*6ec0*/  ISETP.NE.AND P1, PT, R54, RZ, PT ;  /* 0x000000ff3600720c */ /* 0x000fe20003f25270 */
[----:B------:R-:W-:Y:S01]  /*6ed0*/  BSSY B0, `(.L_x_110) ;  /* 0x0000008000007945 */ /* 0x000fe20003800000 */
[----:B------:R-:W-:Y:S11]  /*6ee0*/  ISETP.NE.AND P0, PT, R53, RZ, PT ;  /* 0x000000ff3500720c */ /* 0x000ff60003f05270 */
[----:B------:R-:W-:Y:S04]  /*6ef0*/  @P1 IMAD R4, R82, 0x1000, R60 ;  /* 0x0000100052041824 */ /* 0x000fe800078e023c */
[----:B------:R-:W-:Y:S01]  /*6f00*/  @P1 IMAD.IADD R3, R55, 0x1, R4 ;  /* 0x0000000137031824 */ /* 0x000fe200078e0204 */
[----:B------:R-:W-:Y:S06]  /*6f10*/  @P0 BRA `(.L_x_111) ;  /* 0x00000000000c0947 */ /* 0x000fec0003800000 */
[----:B------:R-:W-:Y:S04]  /*6f20*/  SHF.L.U32 R2, R81, 0x1f, RZ ;  /* 0x0000001f51027819 */ /* 0x000fe800000006ff */
[----:B------:R-:W2:Y:S02]  /*6f30*/  SYNCS.PHASECHK.TRANS64.TRYWAIT P0, [R0+URZ+0x50], R2 ;  /* 0x00005002000075a7 */ /* 0x000ea400080011ff */
[----:B--2---:R-:W-:Y:S05]  /*6f40*/  @!P0 BRA `(.L_x_112) ;  /* 0x0000003000f88947 */ /* 0x004fea0003800000 */
.L_x_111:
[----:B------:R-:W-:Y:S05]  /*6f50*/  BSYNC B0 ;  /* 0x0000000000007941 */ /* 0x000fea0003800000 */
.L_x_110:
[----:B------:R-:W-:Y:S01]  /*6f60*/  ISETP.NE.AND P0, PT, R54, RZ, PT ;  /* 0x000000ff3600720c */ /* 0x000fe20003f05270 */
[----:B--2---:R-:W-:Y:S02]  /*6f70*/  VIADD R2, R0, 0x70 ;  /* 0x0000007000027836 */ /* 0x004fe40000000000 */
[----:B------:R-:W-:Y:S02]  /*6f80*/  IMAD.U32 R0, RZ, RZ, UR45 ;  /* 0x0000002dff007e24 */ /* 0x000fe4000f8e00ff */
[----:B------:R-:W-:Y:S03]  /*6f90*/  VIADD R82, R82, 0x1 ;  /* 0x0000000152527836 */ /* 0x000fe60000000000 */
[----:B------:R-:W-:Y:S05]  /*6fa0*/  PRMT R0, R0, 0x654, R2 ;  /* 0x0000065400007816 */ /* 0x000fea0000000002 */
[----:B------:R2:W3:Y:S04]  /*6fb0*/  @P0 LDS.128 R48, [R4+0x200] ;  /* 0x0002000004300984 */ /* 0x0004e80000000c00 */
        /* <DEDUP_REMOVED lines=11> */
[----:B--23--:R-:W-:Y:S02]  /*7070*/  LOP3.LUT R81, R81, R0, RZ, 0x3c, !PT ;  /* 0x0000000051517212 */ /* 0x00cfe400078e3cff */
.L_x_109:
[----:B------:R-:W-:Y:S05]  /*7080*/  BSYNC B1 ;  /* 0x0000000000017941 */ /* 0x000fea0003800000 */
.L_x_108:
[----:B------:R-:W-:Y:S05]  /*7090*/  VIADD R0, R39, 0x40 ;  /* 0x0000004027007836 */ /* 0x000fea0000000000 */
[----:B------:R-:W-:Y:S04]  /*70a0*/  SHF.R.U32.HI R0, RZ, 0x15, R0 ;  /* 0x00000015ff007819 */ /* 0x000fe80000011600 */
[----:B------:R-:W-:Y:S11]  /*70b0*/  LOP3.LUT P0, RZ, R0, 0x3, R75, 0x48, !PT ;  /* 0x0000000300ff7812 */ /* 0x000ff6000780484b */
[----:B------:R-:W-:Y:S02]  /*70c0*/  @!UPT UIADD3 URZ, UPT, UPT, URZ, URZ, URZ ;  /* 0x000000fffffff290 */ /* 0x000fe4000fffe0ff */
[----:B------:R-:W-:Y:S05]  /*70d0*/  @!P0 BRA `(.L_x_113) ;  /* 0x0000000000408947 */ /* 0x000fea0003800000 */
[----:B------:R-:W2:Y:S01]  /*70e0*/  LDCU.64 UR8, c[0x4][0x78] ;  /* 0x01000f00ff0877ac */ /* 0x000ea20008000a00 */
[----:B------:R-:W-:Y:S01]  /*70f0*/  MOV R3, 0x0 ;  /* 0x0000000000037802 */ /* 0x000fe20000000f00 */
[----:B------:R-:W-:Y:S02]  /*7100*/  HFMA2 R12, -RZ, RZ, 0, 5.9604644775390625e-08 ;  /* 0x00000001ff0c7431 */ /* 0x000fe400000001ff */
[----:B------:R-:W-:Y:S02]  /*7110*/  IMAD.MOV.U32 R8, RZ, RZ, 0x192 ;  /* 0x00000192ff087424 */ /* 0x000fe400078e00ff */
[----:B------:R-:W-:Y:S01]  /*7120*/  IMAD.MOV.U32 R13, RZ, RZ, RZ ;  /* 0x000000ffff0d7224 */ /* 0x000fe200078e00ff */
[----:B------:R-:W3:Y:S01]  /*7130*/  LDCU.64 UR6, c[0x4][0x80] ;  /* 0x01001000ff0677ac */ /* 0x000ee20008000a00 */
[----:B------:R-:W1:Y:S01]  /*7140*/  LDC.64 R2, c[0x4][R3] ;  /* 0x0100000003027b82 */ /* 0x000e620000000a00 */
[----:B------:R-:W5:Y:S01]  /*7150*/  LDCU.64 UR4, c[0x4][0x18] ;  /* 0x01000300ff0477ac */ /* 0x000f620008000a00 */
[----:B--2---:R-:W-:Y:S01]  /*7160*/  MOV R5, UR9 ;  /* 0x0000000900057c02 */ /* 0x004fe20008000f00 */
[----:B------:R-:W-:Y:S01]  /*7170*/  IMAD.U32 R4, RZ, RZ, UR8 ;  /* 0x00000008ff047e24 */ /* 0x000fe2000f8e00ff */
[----:B---3--:R-:W-:Y:S01]  /*7180*/  MOV R7, UR7 ;  /* 0x0000000700077c02 */ /* 0x008fe20008000f00 */
[----:B------:R-:W-:Y:S01]  /*7190*/  IMAD.U32 R6, RZ, RZ, UR6 ;  /* 0x00000006ff067e24 */ /* 0x000fe2000f8e00ff */
[----:B-----5:R-:W-:Y:S01]  /*71a0*/  MOV R11, UR5 ;  /* 0x00000005000b7c02 */ /* 0x020fe20008000f00 */
[----:B------:R-:W-:Y:S02]  /*71b0*/  IMAD.U32 R10, RZ, RZ, UR4 ;  /* 0x00000004ff0a7e24 */ /* 0x000fe4000f8e00ff */
[----:B------:R-:W-:Y:S07]  /*71c0*/  LEPC R20, `(.L_x_113) ;  /* 0x000000001014794e */ /* 0x000fee0000000000 */
[----:B-1--4-:R-:W-:Y:S05]  /*71d0*/  CALL.ABS.NOINC R2 ;  /* 0x0000000002007343 */ /* 0x012fea0003c00000 */
.L_x_113:
[C---:B------:R-:W-:Y:S01]  /*71e0*/  SHF.L.U32 R2, R48.reuse, 0x10, RZ ;  /* 0x0000001030027819 */ /* 0x040fe200000006ff */
[----:B------:R-:W-:Y:S05]  /*71f0*/  WARPSYNC.ALL ;  /* 0x0000000000007948 */ /* 0x000fea0003800000 */
[----:B------:R-:W-:Y:S01]  /*7200*/  R2UR UR4, R39 ;  /* 0x00000000270472ca */ /* 0x000fe200000e0000 */
[----:B------:R-:W-:Y:S01]  /*7210*/  BSSY.RECONVERGENT B0, `(.L_x_114) ;  /* 0x0000099000007945 */ /* 0x000fe20003800200 */
[C---:B------:R-:W-:Y:S02]  /*7220*/  PRMT R3, R48.reuse, 0x8880, RZ ;  /* 0x0000888030037816 */ /* 0x040fe400000000ff */
[----:B------:R-:W-:Y:S02]  /*7230*/  SHF.L.U32 R41, R48, 0x8, RZ ;  /* 0x0000000830297819 */ /* 0x000fe400000006ff */
[C---:B------:R-:W-:Y:S02]  /*7240*/  SHF.L.U32 R42, R49.reuse, 0x10, RZ ;  /* 0x00000010312a7819 */ /* 0x040fe400000006ff */
[----:B------:R-:W-:Y:S02]  /*7250*/  SHF.L.U32 R43, R49, 0x8, RZ ;  /* 0x00000008312b7819 */ /* 0x000fe400000006ff */
[----:B------:R-:W-:Y:S02]  /*7260*/  SHF.R.S32.HI R42, RZ, 0x18, R42 ;  /* 0x00000018ff2a7819 */ /* 0x000fe4000001142a */
[----:B------:R-:W-:Y:S01]  /*7270*/  SHF.R.S32.HI R43, RZ, 0x18, R43 ;  /* 0x00000018ff2b7819 */ /* 0x000fe2000001142b */
[----:B-1----:R-:W-:Y:S01]  /*7280*/  LDTM.16dp32bit_t0_t15.x32 R4, tmem[UR4+0x40] ;  /* 0x00004004000479ee */ /* 0x002fe20008a80000 */
[----:B------:R-:W1:Y:S01]  /*7290*/  LDTM.16dp32bit_t16_t31.x32 R4, tmem[UR4+0x60] ;  /* 0x00006004000479ee */ /* 0x000e620008aa0000 */
[----:B------:R-:W-:Y:S02]  /*72a0*/  ISETP.NE.AND P0, PT, R87, RZ, PT ;  /* 0x000000ff5700720c */ /* 0x000fe40003f05270 */
        /* <DEDUP_REMOVED lines=16> */
[----:B------:R-:W-:Y:S01]  /*73b0*/  IMAD R5, R38, R9, RZ ;  /* 0x0000000926057224 */ /* 0x000fe200078e02ff */
[----:B------:R-:W-:Y:S01]  /*73c0*/  PRMT R7, R50, 0x8880, RZ ;  /* 0x0000888032077816 */ /* 0x000fe200000000ff */
[----:B------:R-:W-:Y:S01]  /*73d0*/  IMAD R12, R38, R16, RZ ;  /* 0x00000010260c7224 */ /* 0x000fe200078e02ff */
[----:B------:R-:W-:Y:S01]  /*73e0*/  I2IP.S8.S32.SAT R56, R2, R0, R56 ;  /* 0x0000000002387239 */ /* 0x000fe20000001438 */
[C---:B------:R-:W-:Y:S01]  /*73f0*/  IMAD R9, R38.reuse, R13, RZ ;  /* 0x0000000d26097224 */ /* 0x040fe200078e02ff */
[----:B------:R-:W-:Y:S01]  /*7400*/  SHF.R.S32.HI R3, RZ, 0x18, R49 ;  /* 0x00000018ff037819 */ /* 0x000fe20000011431 */
[----:B------:R-:W-:Y:S01]  /*7410*/  IMAD R16, R38, R20, RZ ;  /* 0x0000001426107224 */ /* 0x000fe200078e02ff */
[----:B----4-:R-:W-:Y:S01]  /*7420*/  SHF.L.U32 R0, R44, 0x10, RZ ;  /* 0x000000102c007819 */ /* 0x010fe200000006ff */
[----:B------:R-:W-:Y:S01]  /*7430*/  IMAD R13, R38, R17, RZ ;  /* 0x00000011260d7224 */ /* 0x000fe200078e02ff */
[----:B------:R-:W-:Y:S01]  /*7440*/  SHF.L.U32 R2, R44, 0x8, RZ ;  /* 0x000000082c027819 */ /* 0x000fe200000006ff */
[C---:B------:R-:W-:Y:S01]  /*7450*/  IMAD R20, R38.reuse, R24, RZ ;  /* 0x0000001826147224 */ /* 0x040fe200078e02ff */
[----:B------:R-:W-:Y:S01]  /*7460*/  SHF.R.S32.HI R0, RZ, 0x18, R0 ;  /* 0x00000018ff007819 */ /* 0x000fe20000011400 */
[C---:B------:R-:W-:Y:S01]  /*7470*/  IMAD R17, R38.reuse, R21, RZ ;  /* 0x0000001526117224 */ /* 0x040fe200078e02ff */
[----:B------:R-:W-:Y:S01]  /*7480*/  SHF.R.S32.HI R2, RZ, 0x18, R2 ;  /* 0x00000018ff027819 */ /* 0x000fe20000011402 */
[C---:B------:R-:W-:Y:S02]  /*7490*/  IMAD R24, R38.reuse, R28, RZ ;  /* 0x0000001c26187224 */ /* 0x040fe400078e02ff */
[C---:B------:R-:W-:Y:S02]  /*74a0*/  IMAD R6, R38.reuse, R10, RZ ;  /* 0x0000000a26067224 */ /* 0x040fe400078e02ff */
[C---:B------:R-:W-:Y:S02]  /*74b0*/  IMAD R21, R38.reuse, R25, RZ ;  /* 0x0000001926157224 */ /* 0x040fe400078e02ff */
[----:B------:R-:W-:Y:S01]  /*74c0*/  IMAD R28, R38, R32, RZ ;  /* 0x00000020261c7224 */ /* 0x000fe200078e02ff */
[----:B------:R-:W-:Y:S01]  /*74d0*/  SHF.L.U32 R32, R50, 0x10, RZ ;  /* 0x0000001032207819 */ /* 0x000fe200000006ff */
[-C--:B------:R-:W-:Y:S02]  /*74e0*/  IMAD R4, R41, R40.reuse, R4 ;  /* 0x0000002829047224 */ /* 0x080fe400078e0204 */
[----:B------:R-:W-:Y:S01]  /*74f0*/  IMAD R25, R38, R29, RZ ;  /* 0x0000001d26197224 */ /* 0x000fe200078e02ff */
[----:B------:R-:W-:Y:S01]  /*7500*/  SHF.R.S32.HI R32, RZ, 0x18, R32 ;  /* 0x00000018ff207819 */ /* 0x000fe20000011420 */
[----:B------:R-:W-:Y:S02]  /*7510*/  IMAD R5, R42, R40, R5 ;  /* 0x000000282a057224 */ /* 0x000fe400078e0205 */
[----:B------:R-:W-:Y:S01]  /*7520*/  IMAD R29, R38, R33, RZ ;  /* 0x00000021261d7224 */ /* 0x000fe200078e02ff */
[----:B------:R-:W-:Y:S01]  /*7530*/  SHF.L.U32 R33, R50, 0x8, RZ ;  /* 0x0000000832217819 */ /* 0x000fe200000006ff */
[C---:B------:R-:W-:Y:S02]  /*7540*/  IMAD R11, R38.reuse, R11, RZ ;  /* 0x0000000b260b7224 */ /* 0x040fe400078e02ff */
[C---:B------:R-:W-:Y:S01]  /*7550*/  IMAD R10, R38.reuse, R14, RZ ;  /* 0x0000000e260a7224 */ /* 0x040fe200078e02ff */
[----:B------:R-:W-:Y:S01]  /*7560*/  SHF.R.S32.HI R33, RZ, 0x18, R33 ;  /* 0x00000018ff217819 */ /* 0x000fe20000011421 */
[----:B------:R-:W-:Y:S02]  /*7570*/  IMAD R6, R43, R40, R6 ;  /* 0x000000282b067224 */ /* 0x000fe400078e0206 */
[C---:B------:R-:W-:Y:S02]  /*7580*/  IMAD R14, R38.reuse, R18, RZ ;  /* 0x00000012260e7224 */ /* 0x040fe400078e02ff */
[C---:B------:R-:W-:Y:S02]  /*7590*/  IMAD R18, R38.reuse, R22, RZ ;  /* 0x0000001626127224 */ /* 0x040fe400078e02ff */
[----:B------:R-:W-:Y:S01]  /*75a0*/  IMAD R11, R3, R40, R11 ;  /* 0x00000028030b7224 */ /* 0x000fe200078e020b */
[----:B------:R-:W-:Y:S01]  /*75b0*/  PRMT R3, R51, 0x8880, RZ ;  /* 0x0000888033037816 */ /* 0x000fe200000000ff */
[C---:B------:R-:W-:Y:S02]  /*75c0*/  IMAD R22, R38.reuse, R26, RZ ;  /* 0x0000001a26167224 */ /* 0x040fe400078e02ff */
[C---:B------:R-:W-:Y:S01]  /*75d0*/  IMAD R26, R38.reuse, R30, RZ ;  /* 0x0000001e261a7224 */ /* 0x040fe200078e02ff */
[----:B------:R-:W-:Y:S01]  /*75e0*/  I2IP.S8.S32.SAT R11, R11, R6, RZ ;  /* 0x000000060b0b7239 */ /* 0x000fe200000014ff */
[----:B------:R-:W-:Y:S01]  /*75f0*/  IMAD R8, R7, R40, R8 ;  /* 0x0000002807087224 */ /* 0x000fe200078e0208 */
[----:B------:R-:W-:Y:S01]  /*7600*/  SHF.L.U32 R6, R51, 0x10, RZ ;  /* 0x0000001033067819 */ /* 0x000fe200000006ff */
[----:B------:R-:W-:Y:S01]  /*7610*/  IMAD R30, R38, R34, RZ ;  /* 0x00000022261e7224 */ /* 0x000fe200078e02ff */
[----:B------:R-:W-:Y:S01]  /*7620*/  SHF.R.S32.HI R34, RZ, 0x18, R50 ;  /* 0x00000018ff227819 */ /* 0x000fe20000011432 */
[----:B------:R-:W-:Y:S01]  /*7630*/  IMAD R9, R32, R40, R9 ;  /* 0x0000002820097224 */ /* 0x000fe200078e0209 */
[----:B------:R-:W-:Y:S01]  /*7640*/  SHF.R.S32.HI R6, RZ, 0x18, R6 ;  /* 0x00000018ff067819 */ /* 0x000fe20000011406 */
[----:B------:R-:W-:Y:S01]  /*7650*/  IMAD R15, R38, R15, RZ ;  /* 0x0000000f260f7224 */ /* 0x000fe200078e02ff */
[----:B------:R-:W-:Y:S01]  /*7660*/  I2IP.S8.S32.SAT R57, R5, R4, R11 ;  /* 0x0000000405397239 */ /* 0x000fe2000000140b */
[-C--:B------:R-:W-:Y:S01]  /*7670*/  IMAD R10, R33, R40.reuse, R10 ;  /* 0x00000028210a7224 */ /* 0x080fe200078e020a */
[----:B------:R-:W-:Y:S01]  /*7680*/  SHF.L.U32 R5, R45, 0x10, RZ ;  /* 0x000000102d057819 */ /* 0x000fe200000006ff */
[----:B------:R-:W-:Y:S01]  /*7690*/  IMAD.SHL.U32 R7, R51, 0x100, RZ ;  /* 0x0000010033077824 */ /* 0x000fe200078e00ff */
[----:B------:R-:W-:Y:S01]  /*76a0*/  PRMT R4, R45, 0x8880, RZ ;  /* 0x000088802d047816 */ /* 0x000fe200000000ff */
[-C--:B------:R-:W-:Y:S01]  /*76b0*/  IMAD R15, R34, R40.reuse, R15 ;  /* 0x00000028220f7224 */ /* 0x080fe200078e020f */
[----:B------:R-:W-:Y:S01]  /*76c0*/  SHF.R.S32.HI R5, RZ, 0x18, R5 ;  /* 0x00000018ff057819 */ /* 0x000fe20000011405 */
[-C--:B------:R-:W-:Y:S01]  /*76d0*/  IMAD R12, R3, R40.reuse, R12 ;  /* 0x00000028030c7224 */ /* 0x080fe200078e020c */
[----:B------:R-:W-:Y:S01]  /*76e0*/  SHF.R.S32.HI R7, RZ, 0x18, R7 ;  /* 0x00000018ff077819 */ /* 0x000fe20000011407 */
[----:B------:R-:W-:Y:S01]  /*76f0*/  IMAD R13, R6, R40, R13 ;  /* 0x00000028060d7224 */ /* 0x000fe200078e020d */
[----:B------:R-:W-:Y:S01]  /*7700*/  I2IP.S8.S32.SAT R15, R15, R10, RZ ;  /* 0x0000000a0f0f7239 */ /* 0x000fe200000014ff */
[----:B------:R-:W-:Y:S01]  /*7710*/  IMAD R19, R38, R19, RZ ;  /* 0x0000001326137224 */ /* 0x000fe200078e02ff */
[----:B------:R-:W-:Y:S01]  /*7720*/  SHF.R.S32.HI R10, RZ, 0x18, R51 ;  /* 0x00000018ff0a7819 */ /* 0x000fe20000011433 */
[----:B------:R-:W-:Y:S01]  /*7730*/  IMAD R14, R7, R40, R14 ;  /* 0x00000028070e7224 */ /* 0x000fe200078e020e */
[----:B------:R-:W-:Y:S01]  /*7740*/  PRMT R3, R44, 0x8880, RZ ;  /* 0x000088802c037816 */ /* 0x000fe200000000ff */
[----:B------:R-:W-:Y:S01]  /*7750*/  IMAD R23, R38, R23, RZ ;  /* 0x0000001726177224 */ /* 0x000fe200078e02ff */
[----:B------:R-:W-:Y:S01]  /*7760*/  I2IP.S8.S32.SAT R58, R9, R8, R15 ;  /* 0x00000008093a7239 */ /* 0x000fe2000000140f */
[-C--:B------:R-:W-:Y:S02]  /*7770*/  IMAD R19, R10, R40.reuse, R19 ;  /* 0x000000280a137224 */ /* 0x080fe400078e0213 */
[-C--:B------:R-:W-:Y:S01]  /*7780*/  IMAD R16, R3, R40.reuse, R16 ;  /* 0x0000002803107224 */ /* 0x080fe200078e0210 */
[----:B------:R-:W-:Y:S01]  /*7790*/  SHF.R.S32.HI R3, RZ, 0x18, R44 ;  /* 0x00000018ff037819 */ /* 0x000fe2000001142c */
[----:B------:R-:W-:Y:S01]  /*77a0*/  IMAD R17, R0, R40, R17 ;  /* 0x0000002800117224 */ /* 0x000fe200078e0211 */
[----:B------:R-:W-:Y:S01]  /*77b0*/  I2IP.S8.S32.SAT R14, R19, R14, RZ ;  /* 0x0000000e130e7239 */ /* 0x000fe200000014ff */
[----:B------:R-:W-:Y:S02]  /*77c0*/  IMAD.SHL.U32 R0, R45, 0x100, RZ ;  /* 0x000001002d007824 */ /* 0x000fe400078e00ff */
[-C--:B------:R-:W-:Y:S01]  /*77d0*/  IMAD R18, R2, R40.reuse, R18 ;  /* 0x0000002802127224 */ /* 0x080fe200078e0212 */
[----:B------:R-:W-:Y:S01]  /*77e0*/  SHF.R.S32.HI R2, RZ, 0x18, R45 ;  /* 0x00000018ff027819 */ /* 0x000fe2000001142d */
[-C--:B------:R-:W-:Y:S01]  /*77f0*/  IMAD R23, R3, R40.reuse, R23 ;  /* 0x0000002803177224 */ /* 0x080fe200078e0217 */
[----:B------:R-:W-:Y:S01]  /*7800*/  SHF.R.S32.HI R0, RZ, 0x18, R0 ;  /* 0x00000018ff007819 */ /* 0x000fe20000011400 */
[-C--:B------:R-:W-:Y:S01]  /*7810*/  IMAD R20, R4, R40.reuse, R20 ;  /* 0x0000002804147224 */ /* 0x080fe200078e0214 */
[C---:B------:R-:W-:Y:S01]  /*7820*/  SHF.L.U32 R4, R46.reuse, 0x10, RZ ;  /* 0x000000102e047819 */ /* 0x040fe200000006ff */
[-C--:B------:R-:W-:Y:S01]  /*7830*/  IMAD R21, R5, R40.reuse, R21 ;  /* 0x0000002805157224 */ /* 0x080fe200078e0215 */
[----:B------:R-:W-:Y:S01]  /*7840*/  PRMT R3, R46, 0x8880, RZ ;  /* 0x000088802e037816 */ /* 0x000fe200000000ff */
[----:B------:R-:W-:Y:S01]  /*7850*/  IMAD R27, R38, R27, RZ ;  /* 0x0000001b261b7224 */ /* 0x000fe200078e02ff */
[----:B------:R-:W-:Y:S01]  /*7860*/  SHF.L.U32 R5, R46, 0x8, RZ ;  /* 0x000000082e057819 */ /* 0x000fe200000006ff */
[-C--:B------:R-:W-:Y:S01]  /*7870*/  IMAD R22, R0, R40.reuse, R22 ;  /* 0x0000002800167224 */ /* 0x080fe200078e0216 */
[----:B------:R-:W-:Y:S01]  /*7880*/  SHF.R.S32.HI R4, RZ, 0x18, R4 ;  /* 0x00000018ff047819 */ /* 0x000fe20000011404 */
[-C--:B------:R-:W-:Y:S01]  /*7890*/  IMAD R27, R2, R40.reuse, R27 ;  /* 0x00000028021b7224 */ /* 0x080fe200078e021b */
[----:B------:R-:W-:Y:S01]  /*78a0*/  SHF.R.S32.HI R5, RZ, 0x18, R5 ;  /* 0x00000018ff057819 */ /* 0x000fe20000011405 */
[-C--:B------:R-:W-:Y:S01]  /*78b0*/  IMAD R24, R3, R40.reuse, R24 ;  /* 0x0000002803187224 */ /* 0x080fe200078e0218 */
[C---:B------:R-:W-:Y:S01]  /*78c0*/  SHF.L.U32 R3, R47.reuse, 0x10, RZ ;  /* 0x000000102f037819 */ /* 0x040fe200000006ff */
[-C--:B------:R-:W-:Y:S01]  /*78d0*/  IMAD R25, R4, R40.reuse, R25 ;  /* 0x0000002804197224 */ /* 0x080fe200078e0219 */
[----:B------:R-:W-:Y:S01]  /*78e0*/  SHF.R.S32.HI R0, RZ, 0x18, R46 ;  /* 0x00000018ff007819 */ /* 0x000fe2000001142e */
[----:B------:R-:W-:Y:S01]  /*78f0*/  IMAD R31, R38, R31, RZ ;  /* 0x0000001f261f7224 */ /* 0x000fe200078e02ff */
[----:B------:R-:W-:Y:S01]  /*7900*/  PRMT R2, R47, 0x8880, RZ ;  /* 0x000088802f027816 */ /* 0x000fe200000000ff */
[-C--:B------:R-:W-:Y:S01]  /*7910*/  IMAD R26, R5, R40.reuse, R26 ;  /* 0x00000028051a7224 */ /* 0x080fe200078e021a */
[----:B------:R-:W-:Y:S01]  /*7920*/  SHF.L.U32 R4, R47, 0x8, RZ ;  /* 0x000000082f047819 */ /* 0x000fe200000006ff */
[-C--:B------:R-:W-:Y:S01]  /*7930*/  IMAD R31, R0, R40.reuse, R31 ;  /* 0x00000028001f7224 */ /* 0x080fe200078e021f */
[----:B------:R-:W-:Y:S01]  /*7940*/  SHF.R.S32.HI R3, RZ, 0x18, R3 ;  /* 0x00000018ff037819 */ /* 0x000fe20000011403 */
[-C--:B------:R-:W-:Y:S01]  /*7950*/  IMAD R28, R2, R40.reuse, R28 ;  /* 0x00000028021c7224 */ /* 0x080fe200078e021c */
[----:B------:R-:W-:Y:S01]  /*7960*/  SHF.R.S32.HI R4, RZ, 0x18, R4 ;  /* 0x00000018ff047819 */ /* 0x000fe20000011404 */
[----:B------:R-:W-:Y:S01]  /*7970*/  IMAD R35, R38, R35, RZ ;  /* 0x0000002326237224 */ /* 0x000fe200078e02ff */
[----:B------:R-:W-:Y:S01]  /*7980*/  SHF.R.S32.HI R5, RZ, 0x18, R47 ;  /* 0x00000018ff057819 */ /* 0x000fe2000001142f */
[----:B------:R-:W-:Y:S01]  /*7990*/  IMAD R29, R3, R40, R29 ;  /* 0x00000028031d7224 */ /* 0x000fe200078e021d */
[----:B------:R-:W-:Y:S01]  /*79a0*/  I2IP.S8.S32.SAT R59, R13, R12, R14 ;  /* 0x0000000c0d3b7239 */ /* 0x000fe2000000140e */
[----:B------:R-:W-:Y:S01]  /*79b0*/  IMAD R30, R4, R40, R30 ;  /* 0x00000028041e7224 */ /* 0x000fe200078e021e */
[----:B------:R-:W-:Y:S01]  /*79c0*/  I2IP.S8.S32.SAT R18, R23, R18, RZ ;  /* 0x0000001217127239 */ /* 0x000fe200000014ff */
[----:B------:R-:W-:Y:S01]  /*79d0*/  IMAD R35, R5, R40, R35 ;  /* 0x0000002805237224 */ /* 0x000fe200078e0223 */
[----:B------:R-:W-:Y:S01]  /*79e0*/  I2IP.S8.S32.SAT R22, R27, R22, RZ ;  /* 0x000000161b167239 */ /* 0x000fe200000014ff */
[----:B------:R1:W-:Y:S01]  /*79f0*/  STS.128 [R69+UR44+0x5200], R56 ;  /* 0x0052003845007988 */ /* 0x0003e20008000c2c */
[----:B------:R-:W-:Y:S02]  /*7a00*/  I2IP.S8.S32.SAT R26, R31, R26, RZ ;  /* 0x0000001a1f1a7239 */ /* 0x000fe400000014ff */
[----:B------:R-:W-:Y:S02]  /*7a10*/  I2IP.S8.S32.SAT R19, R35, R30, RZ ;  /* 0x0000001e23137239 */ /* 0x000fe400000014ff */
[----:B------:R-:W-:Y:S02]  /*7a20*/  I2IP.S8.S32.SAT R16, R17, R16, R18 ;  /* 0x0000001011107239 */ /* 0x000fe40000001412 */
[----:B------:R-:W-:Y:S02]  /*7a30*/  I2IP.S8.S32.SAT R17, R21, R20, R22 ;  /* 0x0000001415117239 */ /* 0x000fe40000001416 */
        /* <DEDUP_REMOVED lines=13> */
[----:B------:R-:W-:Y:S02]  /*7b10*/  UIADD3 UR4, UP0, UPT, UR62, 0x680, URZ ;  /* 0x000006803e047890 */ /* 0x000fe4000ff1e0ff */
[----:B------:R-:W-:Y:S02]  /*7b20*/  UIADD3 UR9, UPT, UPT, UR49, 0x40, URZ ;  /* 0x0000004031097890 */ /* 0x000fe4000fffe0ff */
[----:B------:R-:W-:Y:S02]  /*7b30*/  UIADD3 UR8, UPT, UPT, UR44, 0x5200, URZ ;  /* 0x000052002c087890 */ /* 0x000fe4000fffe0ff */
[----:B------:R-:W-:Y:S01]  /*7b40*/  UIADD3.X UR5, UPT, UPT, URZ, UR63, URZ, UP0, !UPT ;  /* 0x0000003fff057290 */ /* 0x000fe200087fe4ff */
[----:B------:R-:W-:Y:S01]  /*7b50*/  UMOV UR10, UR50 ;  /* 0x00000032000a7c82 */ /* 0x000fe20008000000 */
[----:B------:R-:W-:Y:S07]  /*7b60*/  UMOV UR11, UR36 ;  /* 0x00000024000b7c82 */ /* 0x000fee0008000000 */
[----:B------:R2:W-:Y:S01]  /*7b70*/  UTMASTG.3D [UR8], [UR4] ;  /* 0x00000008040073b5 */ /* 0x0005e20008010000 */
[----:B------:R0:W-:Y:S01]  /*7b80*/  UTMACMDFLUSH ;  /* 0x00000000000079b7 */ /* 0x0001e20000000000 */
[----:B--2---:R-:W-:Y:S04]  /*7b90*/  DEPBAR.LE SB0, 0x1 ;  /* 0x000080400000791a */ /* 0x004fe80000000000 */
.L_x_115:
[----:B------:R-:W-:Y:S05]  /*7ba0*/  BSYNC.RECONVERGENT B0 ;  /* 0x0000000000007941 */ /* 0x000fea0003800200 */
.L_x_114:
        /* <DEDUP_REMOVED lines=14> */
.L_x_119:
[----:B------:R-:W-:Y:S05]  /*7c90*/  BSYNC B0 ;  /* 0x0000000000007941 */ /* 0x000fea0003800000 */
.L_x_118:
[----:B------:R-:W-:Y:S01]  /*7ca0*/  ISETP.NE.AND P0, PT, R54, RZ, PT ;  /* 0x000000ff3600720c */ /* 0x000fe20003f05270 */
[----:B------:R-:W-:Y:S11]  /*7cb0*/  VIADD R82, R82, 0x1 ;  /* 0x0000000152527836 */ /* 0x000ff60000000000 */
[----:B------:R-:W-:Y:S01]  /*7cc0*/  @!UPT UIADD3 URZ, UPT, UPT, URZ, URZ, URZ ;  /* 0x000000fffffff290 */ /* 0x000fe2000fffe0ff */
[----:B------:R3:W4:Y:S04]  /*7cd0*/  @P0 LDS.128 R44, [R2+0x210] ;  /* 0x00021000022c0984 */ /* 0x0007280000000c00 */
[----:B------:R1:W1:Y:S01]  /*7ce0*/  @P0 LDS.128 R48, [R3+0x200] ;  /* 0x0002000003300984 */ /* 0x0002620000000c00 */
        /* <DEDUP_REMOVED lines=8> */
[----:B---3--:R-:W-:Y:S02]  /*7d70*/  VIADD R2, R0, 0x70 ;  /* 0x0000007000027836 */ /* 0x008fe40000000000 */
[----:B--2---:R-:W-:Y:S05]  /*7d80*/  IMAD.U32 R0, RZ, RZ, UR45 ;  /* 0x0000002dff007e24 */ /* 0x004fea000f8e00ff */
[----:B------:R-:W-:Y:S04]  /*7d90*/  PRMT R0, R0, 0x654, R2 ;  /* 0x0000065400007816 */ /* 0x000fe80000000002 */
[----:B-----5:R2:W-:Y:S02]  /*7da0*/  SYNCS.ARRIVE.TRANS64.RED.A1T0 RZ, [R0+URZ], RZ ;  /* 0x000000ff00ff79a7 */ /* 0x0205e400081004ff */
[----:B--2---:R-:W-:Y:S04]  /*7db0*/  SEL R0, RZ, 0x1, P0 ;  /* 0x00000001ff007807 */ /* 0x004fe80000000000 */
[----:B-1--4-:R-:W-:Y:S02]  /*7dc0*/  LOP3.LUT R81, R81, R0, RZ, 0x3c, !PT ;  /* 0x0000000051517212 */ /* 0x012fe400078e3cff */
.L_x_117:
[----:B------:R-:W-:Y:S05]  /*7dd0*/  BSYNC B1 ;  /* 0x0000000000017941 */ /* 0x000fea0003800000 */
.L_x_116:
        /* <DEDUP_REMOVED lines=21> */
.L_x_121:
        /* <DEDUP_REMOVED lines=36> */
[----:B------:R-:W-:Y:S01]  /*8170*/  SHF.L.U32 R0, R44, 0x10, RZ ;  /* 0x000000102c007819 */ /* 0x000fe200000006ff */
        /* <DEDUP_REMOVED lines=110> */
[----:B------:R-:W-:Y:S02]  /*8860*/  UIADD3 UR4, UPT, UPT, UR44, 0x4200, URZ ;  /* 0x000042002c047890 */ /* 0x000fe4000fffe0ff */
[----:B------:R-:W-:Y:S01]  /*8870*/  UIADD3 UR9, UPT, UPT, UR49, 0x80, URZ ;  /* 0x0000008031097890 */ /* 0x000fe2000fffe0ff */
[----:B------:R-:W-:Y:S01]  /*8880*/  UMOV UR10, UR50 ;  /* 0x00000032000a7c82 */ /* 0x000fe20008000000 */
[----:B------:R-:W-:Y:S02]  /*8890*/  UMOV UR11, UR36 ;  /* 0x00000024000b7c82 */ /* 0x000fe40008000000 */
        /* <DEDUP_REMOVED lines=8> */
.L_x_123:
[----:B------:R-:W-:Y:S05]  /*8920*/  BSYNC.RECONVERGENT B0 ;  /* 0x0000000000007941 */ /* 0x000fea0003800200 */
.L_x_122:
        /* <DEDUP_REMOVED lines=14> */
.L_x_127:
[----:B------:R-:W-:Y:S05]  /*8a10*/  BSYNC B0 ;  /* 0x0000000000007941 */ /* 0x000fea0003800000 */
.L_x_126:
        /* <DEDUP_REMOVED lines=18> */
.L_x_125:
[----:B------:R-:W-:Y:S05]  /*8b40*/  BSYNC B1 ;  /* 0x0000000000017941 */ /* 0x000fea0003800000 */
.L_x_124:
        /* <DEDUP_REMOVED lines=21> */
.L_x_129:
[----:B------:R-:W-:Y:S01]  /*8ca0*/  ISETP.NE.AND P0, PT, R87, RZ, PT ;  /* 0x000000ff5700720c */ /* 0x000fe20003f05270 */
[----:B------:R-:W-:Y:S05]  /*8cb0*/  WARPSYNC.ALL ;  /* 0x0000000000007948 */ /* 0x000fea0003800000 */
[----:B------:R-:W-:Y:S01]  /*8cc0*/  IMAD.SHL.U32 R66, R49, 0x100, RZ ;  /* 0x0000010031427824 */ /* 0x000fe200078e00ff */
[----:B------:R-:W-:Y:S01]  /*8cd0*/  R2UR UR4, R39 ;  /* 0x00000000270472ca */ /* 0x000fe200000e0000 */
[----:B------:R-:W-:Y:S01]  /*8ce0*/  IMAD.SHL.U32 R60, R51, 0x100, RZ ;  /* 0x00000100333c7824 */ /* 0x000fe200078e00ff */
[C---:B------:R-:W-:Y:S01]  /*8cf0*/  SHF.L.U32 R2, R48.reuse, 0x10, RZ ;  /* 0x0000001030027819 */ /* 0x040fe200000006ff */
[----:B----4-:R-:W-:Y:S01]  /*8d00*/  IMAD.SHL.U32 R54, R45, 0x100, RZ ;  /* 0x000001002d367824 */ /* 0x010fe200078e00ff */
[C---:B------:R-:W-:Y:S01]  /*8d10*/  PRMT R0, R48.reuse, 0x8880, RZ ;  /* 0x0000888030007816 */ /* 0x040fe200000000ff */
[----:B------:R-:W-:Y:S01]  /*8d20*/  BSSY.RECONVERGENT B0, `(.L_x_130) ;  /* 0x000009e000007945 */ /* 0x000fe20003800200 */
[----:B------:R-:W-:Y:S02]  /*8d30*/  SHF.L.U32 R3, R48, 0x8, RZ ;  /* 0x0000000830037819 */ /* 0x000fe400000006ff */
[----:B------:R-:W-:Y:S02]  /*8d40*/  SHF.R.S32.HI R2, RZ, 0x18, R2 ;  /* 0x00000018ff027819 */ /* 0x000fe40000011402 */
[----:B------:R-:W-:Y:S02]  /*8d50*/  PRMT R68, R49, 0x8880, RZ ;  /* 0x0000888031447816 */ /* 0x000fe400000000ff */
[----:B------:R-:W-:Y:S01]  /*8d60*/  SHF.R.S32.HI R3, RZ, 0x18, R3 ;  /* 0x00000018ff037819 */ /* 0x000fe20000011403 */
[----:B-1----:R-:W-:Y:S01]  /*8d70*/  LDTM.16dp32bit_t0_t15.x32 R4, tmem[UR4+0xc0] ;  /* 0x0000c004000479ee */ /* 0x002fe20008a80000 */
[----:B------:R-:W1:Y:S01]  /*8d80*/  LDTM.16dp32bit_t16_t31.x32 R4, tmem[UR4+0xe0] ;  /* 0x0000e004000479ee */ /* 0x000e620008aa0000 */
[----:B------:R-:W-:Y:S01]  /*8d90*/  NOP ;  /* 0x0000000000007918 */ /* 0x000fe20000000000 */
[----:B------:R-:W-:Y:S02]  /*8da0*/  SHF.L.U32 R63, R50, 0x8, RZ ;  /* 0x00000008323f7819 */ /* 0x000fe400000006ff */
[C---:B------:R-:W-:Y:S02]  /*8db0*/  PRMT R62, R51.reuse, 0x8880, RZ ;  /* 0x00008880333e7816 */ /* 0x040fe400000000ff */
[----:B------:R-:W-:Y:S02]  /*8dc0*/  SHF.L.U32 R61, R51, 0x10, RZ ;  /* 0x00000010333d7819 */ /* 0x000fe400000006ff */
[----:B------:R-:W-:Y:S02]  /*8dd0*/  R2UR UR5, R52 ;  /* 0x00000000340572ca */ /* 0x000fe400000e0000 */
[----:B------:R-:W-:Y:S01]  /*8de0*/  SHF.R.S32.HI R39, RZ, 0x18, R48 ;  /* 0x00000018ff277819 */ /* 0x000fe20000011430 */
[----:B------:R-:W-:Y:S01]  /*8df0*/  IMAD.SHL.U32 R48, R47, 0x100, RZ ;  /* 0x000001002f307824 */ /* 0x000fe200078e00ff */
[----:B------:R-:W-:Y:S02]  /*8e00*/  SHF.L.U32 R67, R49, 0x10, RZ ;  /* 0x0000001031437819 */ /* 0x000fe400000006ff */
[C---:B------:R-:W-:Y:S02]  /*8e10*/  PRMT R65, R50.reuse, 0x8880, RZ ;  /* 0x0000888032417816 */ /* 0x040fe400000000ff */
[----:B------:R-:W-:Y:S02]  /*8e20*/  SHF.R.S32.HI R41, RZ, 0x18, R49 ;  /* 0x00000018ff297819 */ /* 0x000fe40000011431 */
[----:B------:R-:W-:Y:S02]  /*8e30*/  SHF.L.U32 R64, R50, 0x10, RZ ;  /* 0x0000001032407819 */ /* 0x000fe400000006ff */
[----:B------:R-:W-:Y:S01]  /*8e40*/  SHF.R.S32.HI R42, RZ, 0x18, R50 ;  /* 0x00000018ff2a7819 */ /* 0x000fe20000011432 */
[----:B------:R-:W-:Y:S01]  /*8e50*/  UIADD3 UR4, UPT, UPT, UR5, 0xe0, URZ ;  /* 0x000000e005047890 */ /* 0x000fe2000fffe0ff */
[----:B------:R-:W-:Y:S01]  /*8e60*/  PRMT R59, R44, 0x8880, RZ ;  /* 0x000088802c3b7816 */ /* 0x000fe200000000ff */
[C---:B-1----:R-:W-:Y:S02]  /*8e70*/  IMAD R4, R38.reuse, R4, RZ ;  /* 0x0000000426047224 */ /* 0x042fe400078e02ff */
[----:B------:R-:W-:Y:S01]  /*8e80*/  UPRMT UR4, UR45, 0x654, UR4 ;  /* 0x000006542d047896 */ /* 0x000fe20008000004 */
[C---:B------:R-:W-:Y:S01]  /*8e90*/  IMAD R5, R38.reuse, R5, RZ ;  /* 0x0000000526057224 */ /* 0x040fe200078e02ff */
[----:B------:R-:W-:Y:S01]  /*8ea0*/  SHF.R.S32.HI R43, RZ, 0x18, R51 ;  /* 0x00000018ff2b7819 */ /* 0x000fe20000011433 */
[----:B------:R-:W-:Y:S01]  /*8eb0*/  IMAD R6, R38, R6, RZ ;  /* 0x0000000626067224 */ /* 0x000fe200078e02ff */
[----:B------:R-:W-:Y:S01]  /*8ec0*/  SHF.L.U32 R51, R46, 0x8, RZ ;  /* 0x000000082e337819 */ /* 0x000fe200000006ff */
[----:B------:R-:W-:Y:S01]  /*8ed0*/  IMAD R4, R0, R40, R4 ;  /* 0x0000002800047224 */ /* 0x000fe200078e0204 */
[----:B------:R-:W-:Y:S01]  /*8ee0*/  MOV R0, R68 ;  /* 0x0000004400007202 */ /* 0x000fe20000000f00 */
[----:B------:R-:W-:Y:S01]  /*8ef0*/  IMAD R7, R38, R7, RZ ;  /* 0x0000000726077224 */ /* 0x000fe200078e02ff */
[----:B------:R-:W-:Y:S01]  /*8f00*/  SHF.L.U32 R58, R44, 0x10, RZ ;  /* 0x000000102c3a7819 */ /* 0x000fe200000006ff */
[-C--:B------:R-:W-:Y:S01]  /*8f10*/  IMAD R5, R2, R40.reuse, R5 ;  /* 0x0000002802057224 */ /* 0x080fe200078e0205 */
[----:B------:R-:W-:Y:S01]  /*8f20*/  SYNCS.ARRIVE.TRANS64.RED.A1T0 RZ, [UR4], RZ ;  /* 0x000000ffffff79a7 */ /* 0x000fe20008100404 */
[----:B------:R-:W-:Y:S01]  /*8f30*/  IMAD R6, R3, R40, R6 ;  /* 0x0000002803067224 */ /* 0x000fe200078e0206 */
[----:B------:R-:W-:Y:S01]  /*8f40*/  SHF.R.S32.HI R2, RZ, 0x18, R67 ;  /* 0x00000018ff027819 */ /* 0x000fe20000011443 */
[C---:B------:R-:W-:Y:S01]  /*8f50*/  IMAD R8, R38.reuse, R8, RZ ;  /* 0x0000000826087224 */ /* 0x040fe200078e02ff */
[----:B------:R-:W-:Y:S01]  /*8f60*/  SHF.R.S32.HI R3, RZ, 0x18, R66 ;  /* 0x00000018ff037819 */ /* 0x000fe20000011442 */
[-C--:B------:R-:W-:Y:S01]  /*8f70*/  IMAD R7, R39, R40.reuse, R7 ;  /* 0x0000002827077224 */ /* 0x080fe200078e0207 */
[----:B------:R-:W-:Y:S01]  /*8f80*/  MOV R39, R65 ;  /* 0x0000004100277202 */ /* 0x000fe20000000f00 */
[----:B------:R-:W-:Y:S01]  /*8f90*/  IMAD R9, R38, R9, RZ ;  /* 0x0000000926097224 */ /* 0x000fe200078e02ff */
[C---:B------:R-:W-:Y:S01]  /*8fa0*/  PRMT R56, R45.reuse, 0x8880, RZ ;  /* 0x000088802d387816 */ /* 0x040fe200000000ff */
[----:B------:R-:W-:Y:S01]  /*8fb0*/  IMAD R8, R0, R40, R8 ;  /* 0x0000002800087224 */ /* 0x000fe200078e0208 */
[----:B------:R-:W-:Y:S01]  /*8fc0*/  SHF.L.U32 R55, R45, 0x10, RZ ;  /* 0x000000102d377819 */ /* 0x000fe200000006ff */
[----:B------:R-:W-:Y:S01]  /*8fd0*/  IMAD R10, R38, R10, RZ ;  /* 0x0000000a260a7224 */ /* 0x000fe200078e02ff */
[----:B------:R-:W-:Y:S01]  /*8fe0*/  PRMT R53, R46, 0x8880, RZ ;  /* 0x000088802e357816 */ /* 0x000fe200000000ff */
[----:B------:R-:W-:Y:S01]  /*8ff0*/  IMAD R9, R2, R40, R9 ;  /* 0x0000002802097224 */ /* 0x000fe200078e0209 */
[----:B------:R-:W-:Y:S01]  /*9000*/  SHF.R.S32.HI R45, RZ, 0x18, R45 ;  /* 0x00000018ff2d7819 */ /* 0x000fe2000001142d */
[----:B------:R-:W-:Y:S01]  /*9010*/  IMAD R0, R38, R20, RZ ;  /* 0x0000001426007224 */ /* 0x000fe200078e02ff */
[----:B------:R-:W-:Y:S01]  /*9020*/  SHF.L.U32 R52, R46, 0x10, RZ ;  /* 0x000000102e347819 */ /* 0x000fe200000006ff */
[C---:B------:R-:W-:Y:S01]  /*9030*/  IMAD R11, R38.reuse, R11, RZ ;  /* 0x0000000b260b7224 */ /* 0x040fe200078e02ff */
[C---:B------:R-:W-:Y:S01]  /*9040*/  PRMT R50, R47.reuse, 0x8880, RZ ;  /* 0x000088802f327816 */ /* 0x040fe200000000ff */
[C---:B------:R-:W-:Y:S01]  /*9050*/  IMAD R2, R38.reuse, R21, RZ ;  /* 0x0000001526027224 */ /* 0x040fe200078e02ff */
[----:B------:R-:W-:Y:S01]  /*9060*/  SHF.R.S32.HI R46, RZ, 0x18, R46 ;  /* 0x00000018ff2e7819 */ /* 0x000fe2000001142e */
[C---:B------:R-:W-:Y:S01]  /*9070*/  IMAD R20, R38.reuse, R24, RZ ;  /* 0x0000001826147224 */ /* 0x040fe200078e02ff */
[----:B------:R-:W-:Y:S01]  /*9080*/  SHF.L.U32 R49, R47, 0x10, RZ ;  /* 0x000000102f317819 */ /* 0x000fe200000006ff */
[C---:B------:R-:W-:Y:S01]  /*9090*/  IMAD R21, R38.reuse, R25, RZ ;  /* 0x0000001926157224 */ /* 0x040fe200078e02ff */
[----:B------:R-:W-:Y:S01]  /*90a0*/  SHF.R.S32.HI R47, RZ, 0x18, R47 ;  /* 0x00000018ff2f7819 */ /* 0x000fe2000001142f */
[----:B------:R-:W-:Y:S01]  /*90b0*/  IMAD R24, R38, R28, RZ ;  /* 0x0000001c26187224 */ /* 0x000fe200078e02ff */
[----:B------:R-:W-:Y:S01]  /*90c0*/  SHF.L.U32 R57, R44, 0x8, RZ ;  /* 0x000000082c397819 */ /* 0x000fe200000006ff */
[----:B------:R-:W-:Y:S01]  /*90d0*/  IMAD R10, R3, R40, R10 ;  /* 0x00000028030a7224 */ /* 0x000fe200078e020a */
[----:B------:R-:W-:Y:S01]  /*90e0*/  SHF.R.S32.HI R44, RZ, 0x18, R44 ;  /* 0x00000018ff2c7819 */ /* 0x000fe2000001142c */
[----:B------:R-:W-:Y:S01]  /*90f0*/  IMAD R12, R38, R12, RZ ;  /* 0x0000000c260c7224 */ /* 0x000fe200078e02ff */
[----:B------:R-:W-:Y:S01]  /*9100*/  IADD3 R36, PT, PT, R36, 0x1, RZ ;  /* 0x0000000124247810 */ /* 0x000fe20007ffe0ff */
[C---:B------:R-:W-:Y:S02]  /*9110*/  IMAD R25, R38.reuse, R29, RZ ;  /* 0x0000001d26197224 */ /* 0x040fe400078e02ff */
[C---:B------:R-:W-:Y:S01]  /*9120*/  IMAD R28, R38.reuse, R32, RZ ;  /* 0x00000020261c7224 */ /* 0x040fe200078e02ff */
[----:B------:R-:W-:Y:S01]  /*9130*/  SHF.R.S32.HI R32, RZ, 0x18, R64 ;  /* 0x00000018ff207819 */ /* 0x000fe20000011440 */
[C---:B------:R-:W-:Y:S01]  /*9140*/  IMAD R29, R38.reuse, R33, RZ ;  /* 0x00000021261d7224 */ /* 0x040fe200078e02ff */
[----:B------:R-:W-:Y:S01]  /*9150*/  I2IP.S8.S32.SAT R33, R7, R6, RZ ;  /* 0x0000000607217239 */ /* 0x000fe200000014ff */
[----:B------:R-:W-:Y:S01]  /*9160*/  IMAD R11, R41, R40, R11 ;  /* 0x00000028290b7224 */ /* 0x000fe200078e020b */
[----:B------:R-:W-:Y:S01]  /*9170*/  SHF.R.S32.HI R6, RZ, 0x18, R63 ;  /* 0x00000018ff067819 */ /* 0x000fe2000001143f */
[C---:B------:R-:W-:Y:S01]  /*9180*/  IMAD R13, R38.reuse, R13, RZ ;  /* 0x0000000d260d7224 */ /* 0x040fe200078e02ff */
[----:B------:R-:W-:Y:S01]  /*9190*/  MOV R7, R62 ;  /* 0x0000003e00077202 */ /* 0x000fe20000000f00 */
[C---:B------:R-:W-:Y:S02]  /*91a0*/  IMAD R14, R38.reuse, R14, RZ ;  /* 0x0000000e260e7224 */ /* 0x040fe400078e02ff */
[C---:B------:R-:W-:Y:S02]  /*91b0*/  IMAD R3, R38.reuse, R22, RZ ;  /* 0x0000001626037224 */ /* 0x040fe400078e02ff */
[----:B------:R-:W-:Y:S02]  /*91c0*/  IMAD R12, R39, R40, R12 ;  /* 0x00000028270c7224 */ /* 0x000fe400078e020c */
[C---:B------:R-:W-:Y:S02]  /*91d0*/  IMAD R22, R38.reuse, R26, RZ ;  /* 0x0000001a26167224 */ /* 0x040fe400078e02ff */
[C---:B------:R-:W-:Y:S02]  /*91e0*/  IMAD R15, R38.reuse, R15, RZ ;  /* 0x0000000f260f7224 */ /* 0x040fe400078e02ff */
[----:B------:R-:W-:Y:S02]  /*91f0*/  IMAD R26, R38, R30, RZ ;  /* 0x0000001e261a7224 */ /* 0x000fe400078e02ff */
[----:B------:R-:W-:Y:S02]  /*9200*/  IMAD R13, R32, R40, R13 ;  /* 0x00000028200d7224 */ /* 0x000fe400078e020d */
[C---:B------:R-:W-:Y:S01]  /*9210*/  IMAD R30, R38.reuse, R34, RZ ;  /* 0x00000022261e7224 */ /* 0x040fe200078e02ff */
[----:B------:R-:W-:Y:S01]  /*9220*/  I2IP.S8.S32.SAT R34, R11, R10, RZ ;  /* 0x0000000a0b227239 */ /* 0x000fe200000014ff */
[----:B------:R-:W-:Y:S01]  /*9230*/  IMAD R16, R38, R16, RZ ;  /* 0x0000001026107224 */ /* 0x000fe200078e02ff */
[----:B------:R-:W-:Y:S01]  /*9240*/  SHF.R.S32.HI R10, RZ, 0x18, R61 ;  /* 0x00000018ff0a7819 */ /* 0x000fe2000001143d */
[----:B------:R-:W-:Y:S01]  /*9250*/  IMAD R14, R6, R40, R14 ;  /* 0x00000028060e7224 */ /* 0x000fe200078e020e */
[----:B------:R-:W-:Y:S01]  /*9260*/  I2IP.S8.S32.SAT R61, R9, R8, R34 ;  /* 0x00000008093d7239 */ /* 0x000fe20000001422 */
[----:B------:R-:W-:Y:S01]  /*9270*/  IMAD R17, R38, R17, RZ ;  /* 0x0000001126117224 */ /* 0x000fe200078e02ff */
[----:B------:R-:W-:Y:S01]  /*9280*/  SHF.R.S32.HI R11, RZ, 0x18, R60 ;  /* 0x00000018ff0b7819 */ /* 0x000fe2000001143c */
[----:B------:R-:W-:Y:S01]  /*9290*/  IMAD R15, R42, R40, R15 ;  /* 0x000000282a0f7224 */ /* 0x000fe200078e020f */
[----:B------:R-:W-:Y:S01]  /*92a0*/  I2IP.S8.S32.SAT R60, R5, R4, R33 ;  /* 0x00000004053c7239 */ /* 0x000fe20000001421 */
[C---:B------:R-:W-:Y:S01]  /*92b0*/  IMAD R18, R38.reuse, R18, RZ ;  /* 0x0000001226127224 */ /* 0x040fe200078e02ff */
[----:B------:R-:W-:Y:S01]  /*92c0*/  SHF.R.S32.HI R5, RZ, 0x18, R58 ;  /* 0x00000018ff057819 */ /* 0x000fe2000001143a */
[----:B------:R-:W-:Y:S01]  /*92d0*/  IMAD R16, R7, R40, R16 ;  /* 0x0000002807107224 */ /* 0x000fe200078e0210 */
[----:B------:R-:W-:Y:S01]  /*92e0*/  I2IP.S8.S32.SAT R14, R15, R14, RZ ;  /* 0x0000000e0f0e7239 */ /* 0x000fe200000014ff */
[----:B------:R-:W-:Y:S01]  /*92f0*/  IMAD R19, R38, R19, RZ ;  /* 0x0000001326137224 */ /* 0x000fe200078e02ff */
[----:B------:R-:W-:Y:S01]  /*9300*/  SHF.R.S32.HI R7, RZ, 0x18, R48 ;  /* 0x00000018ff077819 */ /* 0x000fe20000011430 */
[----:B------:R-:W-:Y:S01]  /*9310*/  IMAD R17, R10, R40, R17 ;  /* 0x000000280a117224 */ /* 0x000fe200078e0211 */
[----:B------:R-:W-:Y:S01]  /*9320*/  I2IP.S8.S32.SAT R62, R13, R12, R14 ;  /* 0x0000000c0d3e7239 */ /* 0x000fe2000000140e */
[-C--:B------:R-:W-:Y:S01]  /*9330*/  IMAD R18, R11, R40.reuse, R18 ;  /* 0x000000280b127224 */ /* 0x080fe200078e0212 */
[----:B------:R-:W-:Y:S01]  /*9340*/  SHF.R.S32.HI R6, RZ, 0x18, R57 ;  /* 0x00000018ff067819 */ /* 0x000fe20000011439 */
[----:B------:R-:W-:Y:S02]  /*9350*/  IMAD.MOV.U32 R4, RZ, RZ, R59 ;  /* 0x000000ffff047224 */ /* 0x000fe400078e003b */
[-C--:B------:R-:W-:Y:S02]  /*9360*/  IMAD R19, R43, R40.reuse, R19 ;  /* 0x000000282b137224 */ /* 0x080fe400078e0213 */
[----:B------:R-:W-:Y:S01]  /*9370*/  IMAD R0, R4, R40, R0 ;  /* 0x0000002804007224 */ /* 0x000fe200078e0200 */
[----:B------:R-:W-:Y:S01]  /*9380*/  MOV R4, R56 ;  /* 0x0000003800047202 */ /* 0x000fe20000000f00 */
[----:B------:R-:W-:Y:S01]  /*9390*/  IMAD R23, R38, R23, RZ ;  /* 0x0000001726177224 */ /* 0x000fe200078e02ff */
[----:B------:R-:W-:Y:S01]  /*93a0*/  I2IP.S8.S32.SAT R18, R19, R18, RZ ;  /* 0x0000001213127239 */ /* 0x000fe200000014ff */
[-C--:B------:R-:W-:Y:S01]  /*93b0*/  IMAD R2, R5, R40.reuse, R2 ;  /* 0x0000002805027224 */ /* 0x080fe200078e0202 */
[----:B------:R-:W-:Y:S01]  /*93c0*/  SHF.R.S32.HI R5, RZ, 0x18, R55 ;  /* 0x00000018ff057819 */ /* 0x000fe20000011437 */
[----:B------:R-:W-:Y:S01]  /*93d0*/  IMAD R3, R6, R40, R3 ;  /* 0x0000002806037224 */ /* 0x000fe200078e0203 */
[----:B------:R-:W-:Y:S01]  /*93e0*/  I2IP.S8.S32.SAT R63, R17, R16, R18 ;  /* 0x00000010113f7239 */ /* 0x000fe20000001412 */
[-C--:B------:R-:W-:Y:S01]  /*93f0*/  IMAD R23, R44, R40.reuse, R23 ;  /* 0x000000282c177224 */ /* 0x080fe200078e0217 */
[----:B------:R-:W-:Y:S01]  /*9400*/  SHF.R.S32.HI R6, RZ, 0x18, R54 ;  /* 0x00000018ff067819 */ /* 0x000fe20000011436 */
[-C--:B------:R-:W-:Y:S01]  /*9410*/  IMAD R20, R4, R40.reuse, R20 ;  /* 0x0000002804147224 */ /* 0x080fe200078e0214 */
[----:B------:R-:W-:Y:S01]  /*9420*/  MOV R4, R53 ;  /* 0x0000003500047202 */ /* 0x000fe20000000f00 */
[----:B------:R1:W-:Y:S01]  /*9430*/  STS.128 [R69+UR44+0x5200], R60 ;  /* 0x0052003c45007988 */ /* 0x0003e20008000c2c */
[----:B------:R-:W-:Y:S01]  /*9440*/  IMAD R27, R38, R27, RZ ;  /* 0x0000001b261b7224 */ /* 0x000fe200078e02ff */
[----:B------:R-:W-:Y:S01]  /*9450*/  I2IP.S8.S32.SAT R3, R23, R3, RZ ;  /* 0x0000000317037239 */ /* 0x000fe200000014ff */
[-C--:B------:R-:W-:Y:S01]  /*9460*/  IMAD R21, R5, R40.reuse, R21 ;  /* 0x0000002805157224 */ /* 0x080fe200078e0215 */
[----:B------:R-:W-:Y:S01]  /*9470*/  SHF.R.S32.HI R5, RZ, 0x18, R52 ;  /* 0x00000018ff057819 */ /* 0x000fe20000011434 */
[-C--:B------:R-:W-:Y:S01]  /*9480*/  IMAD R22, R6, R40.reuse, R22 ;  /* 0x0000002806167224 */ /* 0x080fe200078e0216 */
[----:B------:R-:W-:Y:S01]  /*9490*/  SHF.R.S32.HI R6, RZ, 0x18, R49 ;  /* 0x00000018ff067819 */ /* 0x000fe20000011431 */
[-C--:B------:R-:W-:Y:S02]  /*94a0*/  IMAD R27, R45, R40.reuse, R27 ;  /* 0x000000282d1b7224 */ /* 0x080fe400078e021b */
[-C--:B------:R-:W-:Y:S01]  /*94b0*/  IMAD R24, R4, R40.reuse, R24 ;  /* 0x0000002804187224 */ /* 0x080fe200078e0218 */
[----:B------:R-:W-:Y:S01]  /*94c0*/  SHF.R.S32.HI R4, RZ, 0x18, R51 ;  /* 0x00000018ff047819 */ /* 0x000fe20000011433 */
[----:B------:R-:W-:Y:S01]  /*94d0*/  IMAD R25, R5, R40, R25 ;  /* 0x0000002805197224 */ /* 0x000fe200078e0219 */
[----:B------:R-:W-:Y:S01]  /*94e0*/  MOV R5, R50 ;  /* 0x0000003200057202 */ /* 0x000fe20000000f00 */
[----:B------:R-:W-:Y:S02]  /*94f0*/  IMAD R31, R38, R31, RZ ;  /* 0x0000001f261f7224 */ /* 0x000fe400078e02ff */
[----:B------:R-:W-:Y:S01]  /*9500*/  IMAD R26, R4, R40, R26 ;  /* 0x00000028041a7224 */ /* 0x000fe200078e021a */
[----:B------:R-:W-:Y:S01]  /*9510*/  I2IP.S8.S32.SAT R4, R2, R0, R3 ;  /* 0x0000000002047239 */ /* 0x000fe20000001403 */
[-C--:B------:R-:W-:Y:S02]  /*9520*/  IMAD R31, R46, R40.reuse, R31 ;  /* 0x000000282e1f7224 */ /* 0x080fe400078e021f */
[----:B------:R-:W-:Y:S01]  /*9530*/  IMAD R28, R5, R40, R28 ;  /* 0x00000028051c7224 */ /* 0x000fe200078e021c */
[----:B------:R-:W-:Y:S01]  /*9540*/  I2IP.S8.S32.SAT R5, R27, R22, RZ ;  /* 0x000000161b057239 */ /* 0x000fe200000014ff */
[----:B------:R-:W-:Y:S01]  /*9550*/  IMAD R29, R6, R40, R29 ;  /* 0x00000028061d7224 */ /* 0x000fe200078e021d */
[----:B------:R-:W-:Y:S01]  /*9560*/  I2IP.S8.S32.SAT R6, R31, R26, RZ ;  /* 0x0000001a1f067239 */ /* 0x000fe200000014ff */
[----:B------:R-:W-:Y:S01]  /*9570*/  IMAD R35, R38, R35, RZ ;  /* 0x0000002326237224 */ /* 0x000fe200078e02ff */
[----:B------:R-:W-:Y:S01]  /*9580*/  I2IP.S8.S32.SAT R5, R21, R20, R5 ;  /* 0x0000001415057239 */ /* 0x000fe20000001405 */
[----:B------:R-:W-:Y:S01]  /*9590*/  IMAD R30, R7, R40, R30 ;  /* 0x00000028071e7224 */ /* 0x000fe200078e021e */
[----:B------:R-:W-:Y:S01]  /*95a0*/  I2IP.S8.S32.SAT R6, R25, R24, R6 ;  /* 0x0000001819067239 */ /* 0x000fe20000001406 */
[----:B------:R-:W-:Y:S05]  /*95b0*/  IMAD R35, R47, R40, R35 ;  /* 0x000000282f237224 */ /* 0x000fea00078e0223 */
[----:B------:R-:W-:Y:S04]  /*95c0*/  I2IP.S8.S32.SAT R7, R35, R30, RZ ;  /* 0x0000001e23077239 */ /* 0x000fe800000014ff */
[----:B------:R-:W-:Y:S05]  /*95d0*/  I2IP.S8.S32.SAT R7, R29, R28, R7 ;  /* 0x0000001c1d077239 */ /* 0x000fea0000001407 */
        /* <DEDUP_REMOVED lines=18> */
.L_x_131:
[----:B------:R-:W-:Y:S05]  /*9700*/  BSYNC.RECONVERGENT B0 ;  /* 0x0000000000007941 */ /* 0x000fea0003800200 */
.L_x_130:
[----:B------:R-:W-:Y:S01]  /*9710*/  R2UR UR5, R76 ;  /* 0x000000004c0572ca */ /* 0x000fe200000e0000 */
[----:B------:R-:W-:Y:S01]  /*9720*/  BAR.SYNC.DEFER_BLOCKING 0x1, 0x80 ;  /* 0x0042000000007b1d */ /* 0x000fe20000010000 */
[----:B------:R-:W-:Y:S01]  /*9730*/  R2UR UR4, R77 ;  /* 0x000000004d0472ca */ /* 0x000fe200000e0000 */
[----:B------:R-:W-:Y:S01]  /*9740*/  UISETP.NE.AND UP0, UPT, UR46, URZ, UPT ;  /* 0x000000ff2e00728c */ /* 0x000fe2000bf05270 */
[----:B------:R-:W-:Y:S02]  /*9750*/  ISETP.NE.AND P0, PT, R79, 0x2, PT ;  /* 0x000000024f00780c */ /* 0x000fe40003f05270 */
[----:B------:R-:W-:Y:S02]  /*9760*/  ISETP.NE.AND P1, PT, R36, 0x4, PT ;  /* 0x000000042400780c */ /* 0x000fe40003f25270 */
[----:B------:R-:W-:Y:S02]  /*9770*/  SEL R2, RZ, 0x1, P0 ;  /* 0x00000001ff027807 */ /* 0x000fe40000000000 */
[----:B------:R-:W-:Y:S02]  /*9780*/  SEL R0, RZ, 0x1, P1 ;  /* 0x00000001ff007807 */ /* 0x000fe40000800000 */
[----:B------:R-:W-:Y:S01]  /*9790*/  LOP3.LUT R83, R83, R2, RZ, 0x3c, !PT ;  /* 0x0000000253537212 */ /* 0x000fe200078e3cff */
[----:B------:R-:W-:Y:S01]  /*97a0*/  UIADD3 UR20, UPT, UPT, UR37, UR5, URZ ;  /* 0x0000000525147290 */ /* 0x000fe2000fffe0ff */
[----:B------:R-:W-:Y:S01]  /*97b0*/  LOP3.LUT R84, R84, R0, RZ, 0x3c, !PT ;  /* 0x0000000054547212 */ /* 0x000fe200078e3cff */
[----:B------:R-:W-:Y:S01]  /*97c0*/  UIADD3 UR16, UPT, UPT, UR38, UR4, URZ ;  /* 0x0000000426107290 */ /* 0x000fe2000fffe0ff */
[----:B------:R-:W-:Y:S02]  /*97d0*/  SEL R79, R79, RZ, P0 ;  /* 0x000000ff4f4f7207 */ /* 0x000fe40000000000 */
[----:B------:R-:W-:Y:S01]  /*97e0*/  SEL R36, R36, RZ, P1 ;  /* 0x000000ff24247207 */ /* 0x000fe20000800000 */
[----:B------:R-:W-:Y:S01]  /*97f0*/  UMOV UR36, UR59 ;  /* 0x0000003b00247c82 */ /* 0x000fe20008000000 */
[----:B------:R-:W-:Y:S07]  /*9800*/  BRA.U UP0, `(.L_x_132) ;  /* 0xffffffb900c47547 */ /* 0x000fee000b83ffff */
[----:B------:R-:W-:Y:S05]  /*9810*/  EXIT ;  /* 0x000000000000794d */ /* 0x000fea0003800000 */
.L_x_24:
[----:B--2---:R2:W3:Y:S02]  /*9820*/  SYNCS.PHASECHK.TRANS64.TRYWAIT P0, [R0+URZ+0x110], R2 ;  /* 0x00011002000075a7 */ /* 0x0044e400080011ff */
[----:B---3--:R-:W-:Y:S05]  /*9830*/  @!P0 NANOSLEEP.SYNCS 0x989680 ;  /* 0x009896800000895d */ /* 0x008fea0003900000 */
[----:B------:R-:W3:Y:S02]  /*9840*/  @!P0 SYNCS.PHASECHK.TRANS64 P0, [R0+URZ+0x110], R2 ;  /* 0x00011002000085a7 */ /* 0x000ee400080010ff */
[----:B---3--:R-:W-:Y:S05]  /*9850*/  @!P0 BRA `(.L_x_24) ;  /* 0xfffffffc00f08947 */ /* 0x008fea000383ffff */
[----:B------:R-:W-:Y:S05]  /*9860*/  BRA `(.L_x_133) ;  /* 0xffffff8000207947 */ /* 0x000fea000383ffff */
.L_x_27:
[----:B-1----:R-:W-:-:S07]  /*9870*/  MOV R0, UR33 ;  /* 0x0000002100007c02 */ /* 0x002fce0008000f00 */
.L_x_134:
[----:B-1----:R1:W2:Y:S02]  /*9880*/  SYNCS.PHASECHK.TRANS64.TRYWAIT P0, [R0+URZ+0x28], R3 ;  /* 0x00002803000075a7 */ /* 0x0022a400080011ff */
[----:B--2---:R-:W-:Y:S05]  /*9890*/  @!P0 NANOSLEEP.SYNCS 0x989680 ;  /* 0x009896800000895d */ /* 0x004fea0003900000 */
[----:B------:R-:W2:Y:S02]  /*98a0*/  @!P0 SYNCS.PHASECHK.TRANS64 P0, [R0+URZ+0x28], R3 ;  /* 0x00002803000085a7 */ /* 0x000ea400080010ff */
[----:B--2---:R-:W-:Y:S05]  /*98b0*/  @!P0 BRA `(.L_x_134) ;  /* 0xfffffffc00f08947 */ /* 0x004fea000383ffff */
[----:B------:R-:W-:Y:S05]  /*98c0*/  BRA `(.L_x_26) ;  /* 0xffffff8000687947 */ /* 0x000fea000383ffff */
.L_x_34:
[----:B-1----:R-:W-:-:S07]  /*98d0*/  MOV R0, UR17 ;  /* 0x0000001100007c02 */ /* 0x002fce0008000f00 */
.L_x_135:
[----:B-1----:R1:W2:Y:S02]  /*98e0*/  SYNCS.PHASECHK.TRANS64.TRYWAIT P0, [R0+URZ+0x28], R3 ;  /* 0x00002803000075a7 */ /* 0x0022a400080011ff */
[----:B--2---:R-:W-:Y:S05]  /*98f0*/  @!P0 NANOSLEEP.SYNCS 0x989680 ;  /* 0x009896800000895d */ /* 0x004fea0003900000 */
[----:B------:R-:W2:Y:S02]  /*9900*/  @!P0 SYNCS.PHASECHK.TRANS64 P0, [R0+URZ+0x28], R3 ;  /* 0x00002803000085a7 */ /* 0x000ea400080010ff */
[----:B--2---:R-:W-:Y:S05]  /*9910*/  @!P0 BRA `(.L_x_135) ;  /* 0xfffffffc00f08947 */ /* 0x004fea000383ffff */
[----:B------:R-:W-:Y:S05]  /*9920*/  BRA `(.L_x_33) ;  /* 0xffffff8400247947 */ /* 0x000fea000383ffff */
.L_x_39:
[----:B-1----:R1:W2:Y:S02]  /*9930*/  SYNCS.PHASECHK.TRANS64.TRYWAIT P0, [R3+URZ+0xa0], R0 ;  /* 0x0000a000030075a7 */ /* 0x0022a400080011ff */
[----:B--2---:R-:W-:Y:S05]  /*9940*/  @!P0 NANOSLEEP.SYNCS 0x989680 ;  /* 0x009896800000895d */ /* 0x004fea0003900000 */
[----:B------:R-:W2:Y:S02]  /*9950*/  @!P0 SYNCS.PHASECHK.TRANS64 P0, [R3+URZ+0xa0], R0 ;  /* 0x0000a000030085a7 */ /* 0x000ea400080010ff */
[----:B--2---:R-:W-:Y:S05]  /*9960*/  @!P0 BRA `(.L_x_39) ;  /* 0xfffffffc00f08947 */ /* 0x004fea000383ffff */
[----:B------:R-:W-:Y:S05]  /*9970*/  BRA `(.L_x_136) ;  /* 0xffffff8400c87947 */ /* 0x000fea000383ffff */
.L_x_43:
[----:B------:R-:W-:-:S07]  /*9980*/  MOV R0, UR4 ;  /* 0x0000000400007c02 */ /* 0x000fce0008000f00 */
.L_x_137:
[----:B-1----:R1:W2:Y:S02]  /*9990*/  SYNCS.PHASECHK.TRANS64.TRYWAIT P0, [R0+URZ], R2 ;  /* 0x00000002000075a7 */ /* 0x0022a400080011ff */
[----:B--2---:R-:W-:Y:S05]  /*99a0*/  @!P0 NANOSLEEP.SYNCS 0x989680 ;  /* 0x009896800000895d */ /* 0x004fea0003900000 */
[----:B------:R-:W2:Y:S02]  /*99b0*/  @!P0 SYNCS.PHASECHK.TRANS64 P0, [R0+URZ], R2 ;  /* 0x00000002000085a7 */ /* 0x000ea400080010ff */
[----:B--2---:R-:W-:Y:S05]  /*99c0*/  @!P0 BRA `(.L_x_137) ;  /* 0xfffffffc00f08947 */ /* 0x004fea000383ffff */
[----:B------:R-:W-:Y:S05]  /*99d0*/  BRA `(.L_x_138) ;  /* 0xffffff8c00747947 */ /* 0x000fea000383ffff */
.L_x_44:
[----:B------:R-:W-:-:S07]  /*99e0*/  MOV R0, UR5 ;  /* 0x0000000500007c02 */ /* 0x000fce0008000f00 */
.L_x_139:
[----:B-1----:R1:W2:Y:S02]  /*99f0*/  SYNCS.PHASECHK.TRANS64.TRYWAIT P0, [R0+URZ], R3 ;  /* 0x00000003000075a7 */ /* 0x0022a400080011ff */
[----:B--2---:R-:W-:Y:S05]  /*9a00*/  @!P0 NANOSLEEP.SYNCS 0x989680 ;  /* 0x009896800000895d */ /* 0x004fea0003900000 */
[----:B------:R-:W2:Y:S02]  /*9a10*/  @!P0 SYNCS.PHASECHK.TRANS64 P0, [R0+URZ], R3 ;  /* 0x00000003000085a7 */ /* 0x000ea400080010ff */
[----:B--2---:R-:W-:Y:S05]  /*9a20*/  @!P0 BRA `(.L_x_139) ;  /* 0xfffffffc00f08947 */ /* 0x004fea000383ffff */
[----:B------:R-:W-:Y:S05]  /*9a30*/  BRA `(.L_x_140) ;  /* 0xffffff8c00807947 */ /* 0x000fea000383ffff */
.L_x_45:
[----:B------:R-:W-:-:S07]  /*9a40*/  MOV R0, UR5 ;  /* 0x0000000500007c02 */ /* 0x000fce0008000f00 */
.L_x_141:
[----:B-1----:R1:W2:Y:S02]  /*9a50*/  SYNCS.PHASECHK.TRANS64.TRYWAIT P0, [R0+URZ], R3 ;  /* 0x00000003000075a7 */ /* 0x0022a400080011ff */
[----:B--2---:R-:W-:Y:S05]  /*9a60*/  @!P0 NANOSLEEP.SYNCS 0x989680 ;  /* 0x009896800000895d */ /* 0x004fea0003900000 */
[----:B------:R-:W2:Y:S02]  /*9a70*/  @!P0 SYNCS.PHASECHK.TRANS64 P0, [R0+URZ], R3 ;  /* 0x00000003000085a7 */ /* 0x000ea400080010ff */
[----:B--2---:R-:W-:Y:S05]  /*9a80*/  @!P0 BRA `(.L_x_141) ;  /* 0xfffffffc00f08947 */ /* 0x004fea000383ffff */
[----:B------:R-:W-:Y:S05]  /*9a90*/  BRA `(.L_x_142) ;  /* 0xffffff8c008c7947 */ /* 0x000fea000383ffff */
.L_x_46:
[----:B------:R-:W-:-:S07]  /*9aa0*/  MOV R0, UR5 ;  /* 0x0000000500007c02 */ /* 0x000fce0008000f00 */
.L_x_143:
[----:B-1----:R1:W2:Y:S02]  /*9ab0*/  SYNCS.PHASECHK.TRANS64.TRYWAIT P0, [R0+URZ], R3 ;  /* 0x00000003000075a7 */ /* 0x0022a400080011ff */
[----:B--2---:R-:W-:Y:S05]  /*9ac0*/  @!P0 NANOSLEEP.SYNCS 0x989680 ;  /* 0x009896800000895d */ /* 0x004fea0003900000 */
[----:B------:R-:W2:Y:S02]  /*9ad0*/  @!P0 SYNCS.PHASECHK.TRANS64 P0, [R0+URZ], R3 ;  /* 0x00000003000085a7 */ /* 0x000ea400080010ff */
[----:B--2---:R-:W-:Y:S05]  /*9ae0*/  @!P0 BRA `(.L_x_143) ;  /* 0xfffffffc00f08947 */ /* 0x004fea000383ffff */
[----:B------:R-:W-:Y:S05]  /*9af0*/  BRA `(.L_x_144) ;  /* 0xffffff8c00987947 */ /* 0x000fea000383ffff */
.L_x_49:
[----:B-1----:R1:W2:Y:S02]  /*9b00*/  SYNCS.PHASECHK.TRANS64.TRYWAIT P0, [R2+URZ+0x100], R4 ;  /* 0x00010004020075a7 */ /* 0x0022a400080011ff */
[----:B--2---:R-:W-:Y:S05]  /*9b10*/  @!P0 NANOSLEEP.SYNCS 0x989680 ;  /* 0x009896800000895d */ /* 0x004fea0003900000 */
[----:B------:R-:W2:Y:S02]  /*9b20*/  @!P0 SYNCS.PHASECHK.TRANS64 P0, [R2+URZ+0x100], R4 ;  /* 0x00010004020085a7 */ /* 0x000ea400080010ff */
[----:B--2---:R-:W-:Y:S05]  /*9b30*/  @!P0 BRA `(.L_x_49) ;  /* 0xfffffffc00f08947 */ /* 0x004fea000383ffff */
[----:B------:R-:W-:Y:S05]  /*9b40*/  BRA `(.L_x_145) ;  /* 0xffffff8c00f47947 */ /* 0x000fea000383ffff */
.L_x_50:
[----:B------:R-:W-:-:S07]  /*9b50*/  MOV R2, UR4 ;  /* 0x0000000400027c02 */ /* 0x000fce0008000f00 */
.L_x_146:
[----:B-1----:R1:W2:Y:S02]  /*9b60*/  SYNCS.PHASECHK.TRANS64.TRYWAIT P0, [R2+URZ+0xb0], R5 ;  /* 0x0000b005020075a7 */ /* 0x0022a400080011ff */
[----:B--2---:R-:W-:Y:S05]  /*9b70*/  @!P0 NANOSLEEP.SYNCS 0x989680 ;  /* 0x009896800000895d */ /* 0x004fea0003900000 */
[----:B------:R-:W2:Y:S02]  /*9b80*/  @!P0 SYNCS.PHASECHK.TRANS64 P0, [R2+URZ+0xb0], R5 ;  /* 0x0000b005020085a7 */ /* 0x000ea400080010ff */
[----:B--2---:R-:W-:Y:S05]  /*9b90*/  @!P0 BRA `(.L_x_146) ;  /* 0xfffffffc00f08947 */ /* 0x004fea000383ffff */
[----:B------:R-:W-:Y:S05]  /*9ba0*/  BRA `(.L_x_147) ;  /* 0xffffff9000047947 */ /* 0x000fea000383ffff */
.L_x_51:
[----:B-1----:R1:W2:Y:S02]  /*9bb0*/  SYNCS.PHASECHK.TRANS64.TRYWAIT P1, [R2+URZ+0xa0], R4 ;  /* 0x0000a004020075a7 */ /* 0x0022a400080211ff */
[----:B--2---:R-:W-:Y:S05]  /*9bc0*/  @!P1 NANOSLEEP.SYNCS 0x989680 ;  /* 0x009896800000995d */ /* 0x004fea0003900000 */
[----:B------:R-:W2:Y:S02]  /*9bd0*/  @!P1 SYNCS.PHASECHK.TRANS64 P1, [R2+URZ+0xa0], R4 ;  /* 0x0000a004020095a7 */ /* 0x000ea400080210ff */
[----:B--2---:R-:W-:Y:S05]  /*9be0*/  @!P1 BRA `(.L_x_51) ;  /* 0xfffffffc00f09947 */ /* 0x004fea000383ffff */
[----:B------:R-:W-:Y:S05]  /*9bf0*/  BRA `(.L_x_148) ;  /* 0xffffff9000347947 */ /* 0x000fea000383ffff */
.L_x_54:
[----:B------:R-:W-:-:S07]  /*9c00*/  MOV R0, UR4 ;  /* 0x0000000400007c02 */ /* 0x000fce0008000f00 */
.L_x_149:
[----:B-1----:R1:W2:Y:S02]  /*9c10*/  SYNCS.PHASECHK.TRANS64.TRYWAIT P0, [R0+URZ+0xb0], R2 ;  /* 0x0000b002000075a7 */ /* 0x0022a400080011ff */
[----:B--2---:R-:W-:Y:S05]  /*9c20*/  @!P0 NANOSLEEP.SYNCS 0x989680 ;  /* 0x009896800000895d */ /* 0x004fea0003900000 */
[----:B------:R-:W2:Y:S02]  /*9c30*/  @!P0 SYNCS.PHASECHK.TRANS64 P0, [R0+URZ+0xb0], R2 ;  /* 0x0000b002000085a7 */ /* 0x000ea400080010ff */
[----:B--2---:R-:W-:Y:S05]  /*9c40*/  @!P0 BRA `(.L_x_149) ;  /* 0xfffffffc00f08947 */ /* 0x004fea000383ffff */
[----:B------:R-:W-:Y:S05]  /*9c50*/  BRA `(.L_x_53) ;  /* 0xffffff9000887947 */ /* 0x000fea000383ffff */
.L_x_61:
[----:B-1----:R1:W2:Y:S02]  /*9c60*/  SYNCS.PHASECHK.TRANS64.TRYWAIT P1, [R0+URZ+0xa0], R2 ;  /* 0x0000a002000075a7 */ /* 0x0022a400080211ff */
[----:B--2---:R-:W-:Y:S05]  /*9c70*/  @!P1 NANOSLEEP.SYNCS 0x989680 ;  /* 0x009896800000995d */ /* 0x004fea0003900000 */
[----:B------:R-:W2:Y:S02]  /*9c80*/  @!P1 SYNCS.PHASECHK.TRANS64 P1, [R0+URZ+0xa0], R2 ;  /* 0x0000a002000095a7 */ /* 0x000ea400080210ff */
[----:B--2---:R-:W-:Y:S05]  /*9c90*/  @!P1 BRA `(.L_x_61) ;  /* 0xfffffffc00f09947 */ /* 0x004fea000383ffff */
[----:B------:R-:W-:Y:S05]  /*9ca0*/  BRA `(.L_x_150) ;  /* 0xffffff9400fc7947 */ /* 0x000fea000383ffff */
.L_x_62:
[----:B------:R-:W-:-:S07]  /*9cb0*/  MOV R2, UR31 ;  /* 0x0000001f00027c02 */ /* 0x000fce0008000f00 */
.L_x_151:
[----:B-1----:R1:W2:Y:S02]  /*9cc0*/  SYNCS.PHASECHK.TRANS64.TRYWAIT P0, [R2+URZ+0xe0], R0 ;  /* 0x0000e000020075a7 */ /* 0x0022a400080011ff */
[----:B--2---:R-:W-:Y:S05]  /*9cd0*/  @!P0 NANOSLEEP.SYNCS 0x989680 ;  /* 0x009896800000895d */ /* 0x004fea0003900000 */
[----:B------:R-:W2:Y:S02]  /*9ce0*/  @!P0 SYNCS.PHASECHK.TRANS64 P0, [R2+URZ+0xe0], R0 ;  /* 0x0000e000020085a7 */ /* 0x000ea400080010ff */
[----:B--2---:R-:W-:Y:S05]  /*9cf0*/  @!P0 BRA `(.L_x_151) ;  /* 0xfffffffc00f08947 */ /* 0x004fea000383ffff */
[----:B------:R-:W-:Y:S05]  /*9d00*/  BRA `(.L_x_152) ;  /* 0xffffff98004c7947 */ /* 0x000fea000383ffff */
.L_x_65:
[----:B------:R-:W-:Y:S07]  /*9d10*/  MOV R0, UR5 ;  /* 0x0000000500007c02 */ /* 0x000fee0008000f00 */
.L_x_153:
[----:B-1----:R1:W2:Y:S02]  /*9d20*/  SYNCS.PHASECHK.TRANS64.TRYWAIT P0, [R0+URZ], R2 ;  /* 0x00000002000075a7 */ /* 0x0022a400080011ff */
[----:B--2---:R-:W-:Y:S05]  /*9d30*/  @!P0 NANOSLEEP.SYNCS 0x989680 ;  /* 0x009896800000895d */ /* 0x004fea0003900000 */
[----:B------:R-:W2:Y:S02]  /*9d40*/  @!P0 SYNCS.PHASECHK.TRANS64 P0, [R0+URZ], R2 ;  /* 0x00000002000085a7 */ /* 0x000ea400080010ff */
[----:B--2---:R-:W-:Y:S05]  /*9d50*/  @!P0 BRA `(.L_x_153) ;  /* 0xfffffffc00f08947 */ /* 0x004fea000383ffff */
[----:B------:R-:W-:Y:S05]  /*9d60*/  BRA `(.L_x_64) ;  /* 0xffffff9800687947 */ /* 0x000fea000383ffff */
.L_x_68:
[----:B------:R-:W-:-:S07]  /*9d70*/  MOV R0, UR4 ;  /* 0x0000000400007c02 */ /* 0x000fce0008000f00 */
.L_x_154:
[----:B--2---:R2:W4:Y:S02]  /*9d80*/  SYNCS.PHASECHK.TRANS64.TRYWAIT P0, [R0+URZ], R2 ;  /* 0x00000002000075a7 */ /* 0x00452400080011ff */
[----:B----4-:R-:W-:Y:S05]  /*9d90*/  @!P0 NANOSLEEP.SYNCS 0x989680 ;  /* 0x009896800000895d */ /* 0x010fea0003900000 */
[----:B------:R-:W4:Y:S02]  /*9da0*/  @!P0 SYNCS.PHASECHK.TRANS64 P0, [R0+URZ], R2 ;  /* 0x00000002000085a7 */ /* 0x000f2400080010ff */
[----:B----4-:R-:W-:Y:S05]  /*9db0*/  @!P0 BRA `(.L_x_154) ;  /* 0xfffffffc00f08947 */ /* 0x010fea000383ffff */
[----:B------:R-:W-:Y:S05]  /*9dc0*/  BRA `(.L_x_155) ;  /* 0xffffff9c00447947 */ /* 0x000fea000383ffff */
.L_x_69:
[----:B------:R-:W-:-:S07]  /*9dd0*/  MOV R0, UR5 ;  /* 0x0000000500007c02 */ /* 0x000fce0008000f00 */
.L_x_156:
[----:B-1----:R1:W2:Y:S02]  /*9de0*/  SYNCS.PHASECHK.TRANS64.TRYWAIT P0, [R0+URZ], R3 ;  /* 0x00000003000075a7 */ /* 0x0022a400080011ff */
[----:B--2---:R-:W-:Y:S05]  /*9df0*/  @!P0 NANOSLEEP.SYNCS 0x989680 ;  /* 0x009896800000895d */ /* 0x004fea0003900000 */
[----:B------:R-:W2:Y:S02]  /*9e00*/  @!P0 SYNCS.PHASECHK.TRANS64 P0, [R0+URZ], R3 ;  /* 0x00000003000085a7 */ /* 0x000ea400080010ff */
[----:B--2---:R-:W-:Y:S05]  /*9e10*/  @!P0 BRA `(.L_x_156) ;  /* 0xfffffffc00f08947 */ /* 0x004fea000383ffff */
[----:B------:R-:W-:Y:S05]  /*9e20*/  BRA `(.L_x_157) ;  /* 0xffffff9c00507947 */ /* 0x000fea000383ffff */
.L_x_70:
[----:B------:R-:W-:-:S07]  /*9e30*/  MOV R0, UR5 ;  /* 0x0000000500007c02 */ /* 0x000fce0008000f00 */
.L_x_158:
[----:B-1----:R1:W2:Y:S02]  /*9e40*/  SYNCS.PHASECHK.TRANS64.TRYWAIT P0, [R0+URZ], R3 ;  /* 0x00000003000075a7 */ /* 0x0022a400080011ff */
[----:B--2---:R-:W-:Y:S05]  /*9e50*/  @!P0 NANOSLEEP.SYNCS 0x989680 ;  /* 0x009896800000895d */ /* 0x004fea0003900000 */
[----:B------:R-:W2:Y:S02]  /*9e60*/  @!P0 SYNCS.PHASECHK.TRANS64 P0, [R0+URZ], R3 ;  /* 0x00000003000085a7 */ /* 0x000ea400080010ff */
[----:B--2---:R-:W-:Y:S05]  /*9e70*/  @!P0 BRA `(.L_x_158) ;  /* 0xfffffffc00f08947 */ /* 0x004fea000383ffff */
[----:B------:R-:W-:Y:S05]  /*9e80*/  BRA `(.L_x_159) ;  /* 0xffffff9c005c7947 */ /* 0x000fea000383ffff */
.L_x_71:
[----:B-1----:R-:W-:-:S07]  /*9e90*/  MOV R0, UR4 ;  /* 0x0000000400007c02 */ /* 0x002fce0008000f00 */
.L_x_160:
[----:B-1----:R1:W2:Y:S02]  /*9ea0*/  SYNCS.PHASECHK.TRANS64.TRYWAIT P0, [R0+URZ], R2 ;  /* 0x00000002000075a7 */ /* 0x0022a400080011ff */
[----:B--2---:R-:W-:Y:S05]  /*9eb0*/  @!P0 NANOSLEEP.SYNCS 0x989680 ;  /* 0x009896800000895d */ /* 0x004fea0003900000 */
[----:B------:R-:W2:Y:S02]  /*9ec0*/  @!P0 SYNCS.PHASECHK.TRANS64 P0, [R0+URZ], R2 ;  /* 0x00000002000085a7 */ /* 0x000ea400080010ff */
[----:B--2---:R-:W-:Y:S05]  /*9ed0*/  @!P0 BRA `(.L_x_160) ;  /* 0xfffffffc00f08947 */ /* 0x004fea000383ffff */
[----:B------:R-:W-:Y:S05]  /*9ee0*/  BRA `(.L_x_161) ;  /* 0xffffff9c00687947 */ /* 0x000fea000383ffff */
.L_x_76:
[----:B--2---:R2:W3:Y:S02]  /*9ef0*/  SYNCS.PHASECHK.TRANS64.TRYWAIT P0, [R12+URZ+0xa0], R0 ;  /* 0x0000a0000c0075a7 */ /* 0x0044e400080011ff */
[----:B---3--:R-:W-:Y:S05]  /*9f00*/  @!P0 NANOSLEEP.SYNCS 0x989680 ;  /* 0x009896800000895d */ /* 0x008fea0003900000 */
[----:B------:R-:W3:Y:S02]  /*9f10*/  @!P0 SYNCS.PHASECHK.TRANS64 P0, [R12+URZ+0xa0], R0 ;  /* 0x0000a0000c0085a7 */ /* 0x000ee400080010ff */
[----:B---3--:R-:W-:Y:S05]  /*9f20*/  @!P0 BRA `(.L_x_76) ;  /* 0xfffffffc00f08947 */ /* 0x008fea000383ffff */
[----:B------:R-:W-:Y:S05]  /*9f30*/  BRA `(.L_x_162) ;  /* 0xffffffa000887947 */ /* 0x000fea000383ffff */
.L_x_79:
[----:B-1----:R-:W-:Y:S07]  /*9f40*/  MOV R0, UR21 ;  /* 0x0000001500007c02 */ /* 0x002fee0008000f00 */
.L_x_163:
[----:B-1----:R1:W2:Y:S02]  /*9f50*/  SYNCS.PHASECHK.TRANS64.TRYWAIT P2, [R0+URZ+0x98], R6 ;  /* 0x00009806000075a7 */ /* 0x0022a400080411ff */
[----:B--2---:R-:W-:Y:S05]  /*9f60*/  @!P2 NANOSLEEP.SYNCS 0x989680 ;  /* 0x009896800000a95d */ /* 0x004fea0003900000 */
[----:B------:R-:W2:Y:S02]  /*9f70*/  @!P2 SYNCS.PHASECHK.TRANS64 P2, [R0+URZ+0x98], R6 ;  /* 0x000098060000a5a7 */ /* 0x000ea400080410ff */
[----:B--2---:R-:W-:Y:S05]  /*9f80*/  @!P2 BRA `(.L_x_163) ;  /* 0xfffffffc00f0a947 */ /* 0x004fea000383ffff */
[----:B------:R-:W-:Y:S05]  /*9f90*/  BRA `(.L_x_78) ;  /* 0xffffffa400f07947 */ /* 0x000fea000383ffff */
.L_x_82:
[----:B------:R-:W-:Y:S07]  /*9fa0*/  MOV R0, UR21 ;  /* 0x0000001500007c02 */ /* 0x000fee0008000f00 */
.L_x_164:
[----:B-1----:R1:W2:Y:S02]  /*9fb0*/  SYNCS.PHASECHK.TRANS64.TRYWAIT P0, [R0+URZ+0x70], R9 ;  /* 0x00007009000075a7 */ /* 0x0022a400080011ff */
[----:B--2---:R-:W-:Y:S05]  /*9fc0*/  @!P0 NANOSLEEP.SYNCS 0x989680 ;  /* 0x009896800000895d */ /* 0x004fea0003900000 */
[----:B------:R-:W2:Y:S02]  /*9fd0*/  @!P0 SYNCS.PHASECHK.TRANS64 P0, [R0+URZ+0x70], R9 ;  /* 0x00007009000085a7 */ /* 0x000ea400080010ff */
[----:B--2---:R-:W-:Y:S05]  /*9fe0*/  @!P0 BRA `(.L_x_164) ;  /* 0xfffffffc00f08947 */ /* 0x004fea000383ffff */
[----:B------:R-:W-:Y:S05]  /*9ff0*/  BRA `(.L_x_165) ;  /* 0xffffffa8004c7947 */ /* 0x000fea000383ffff */
.L_x_83:
[----:B------:R-:W-:Y:S07]  /*a000*/  MOV R0, UR21 ;  /* 0x0000001500007c02 */ /* 0x000fee0008000f00 */
.L_x_166:
[----:B-1----:R1:W2:Y:S02]  /*a010*/  SYNCS.PHASECHK.TRANS64.TRYWAIT P0, [R0+URZ+0x78], R9 ;  /* 0x00007809000075a7 */ /* 0x0022a400080011ff */
[----:B--2---:R-:W-:Y:S05]  /*a020*/  @!P0 NANOSLEEP.SYNCS 0x989680 ;  /* 0x009896800000895d */ /* 0x004fea0003900000 */
[----:B------:R-:W2:Y:S02]  /*a030*/  @!P0 SYNCS.PHASECHK.TRANS64 P0, [R0+URZ+0x78], R9 ;  /* 0x00007809000085a7 */ /* 0x000ea400080010ff */
[----:B--2---:R-:W-:Y:S05]  /*a040*/  @!P0 BRA `(.L_x_166) ;  /* 0xfffffffc00f08947 */ /* 0x004fea000383ffff */
[----:B------:R-:W-:Y:S05]  /*a050*/  BRA `(.L_x_167) ;  /* 0xffffffa800887947 */ /* 0x000fea000383ffff */
.L_x_84:
[----:B------:R-:W-:Y:S07]  /*a060*/  MOV R0, UR21 ;  /* 0x0000001500007c02 */ /* 0x000fee0008000f00 */
.L_x_168:
[----:B-1----:R1:W2:Y:S02]  /*a070*/  SYNCS.PHASECHK.TRANS64.TRYWAIT P0, [R0+URZ+0x80], R9 ;  /* 0x00008009000075a7 */ /* 0x0022a400080011ff */
[----:B--2---:R-:W-:Y:S05]  /*a080*/  @!P0 NANOSLEEP.SYNCS 0x989680 ;  /* 0x009896800000895d */ /* 0x004fea0003900000 */
[----:B------:R-:W2:Y:S02]  /*a090*/  @!P0 SYNCS.PHASECHK.TRANS64 P0, [R0+URZ+0x80], R9 ;  /* 0x00008009000085a7 */ /* 0x000ea400080010ff */
[----:B--2---:R-:W-:Y:S05]  /*a0a0*/  @!P0 BRA `(.L_x_168) ;  /* 0xfffffffc00f08947 */ /* 0x004fea000383ffff */
[----:B------:R-:W-:Y:S05]  /*a0b0*/  BRA `(.L_x_169) ;  /* 0xffffffa800d07947 */ /* 0x000fea000383ffff */
.L_x_85:
[----:B------:R-:W-:Y:S07]  /*a0c0*/  MOV R0, UR21 ;  /* 0x0000001500007c02 */ /* 0x000fee0008000f00 */
.L_x_170:
[----:B-1----:R1:W2:Y:S02]  /*a0d0*/  SYNCS.PHASECHK.TRANS64.TRYWAIT P0, [R0+URZ+0x88], R9 ;  /* 0x00008809000075a7 */ /* 0x0022a400080011ff */
[----:B--2---:R-:W-:Y:S05]  /*a0e0*/  @!P0 NANOSLEEP.SYNCS 0x989680 ;  /* 0x009896800000895d */ /* 0x004fea0003900000 */
[----:B------:R-:W2:Y:S02]  /*a0f0*/  @!P0 SYNCS.PHASECHK.TRANS64 P0, [R0+URZ+0x88], R9 ;  /* 0x00008809000085a7 */ /* 0x000ea400080010ff */
[----:B--2---:R-:W-:Y:S05]  /*a100*/  @!P0 BRA `(.L_x_170) ;  /* 0xfffffffc00f08947 */ /* 0x004fea000383ffff */
[----:B------:R-:W-:Y:S05]  /*a110*/  BRA `(.L_x_171) ;  /* 0xffffffac00147947 */ /* 0x000fea000383ffff */
.L_x_87:
[----:B------:R-:W-:-:S07]  /*a120*/  MOV R0, UR21 ;  /* 0x0000001500007c02 */ /* 0x000fce0008000f00 */
.L_x_172:
[----:B-1----:R1:W3:Y:S02]  /*a130*/  SYNCS.PHASECHK.TRANS64.TRYWAIT P0, [R0+URZ+0x70], R2 ;  /* 0x00007002000075a7 */ /* 0x0022e400080011ff */
[----:B---3--:R-:W-:Y:S05]  /*a140*/  @!P0 NANOSLEEP.SYNCS 0x989680 ;  /* 0x009896800000895d */ /* 0x008fea0003900000 */
[----:B------:R-:W3:Y:S02]  /*a150*/  @!P0 SYNCS.PHASECHK.TRANS64 P0, [R0+URZ+0x70], R2 ;  /* 0x00007002000085a7 */ /* 0x000ee400080010ff */
[----:B---3--:R-:W-:Y:S05]  /*a160*/  @!P0 BRA `(.L_x_172) ;  /* 0xfffffffc00f08947 */ /* 0x008fea000383ffff */
[----:B------:R-:W-:Y:S05]  /*a170*/  BRA `(.L_x_173) ;  /* 0xffffffac008c7947 */ /* 0x000fea000383ffff */
.L_x_88:
[----:B-1----:R-:W-:-:S07]  /*a180*/  MOV R0, UR21 ;  /* 0x0000001500007c02 */ /* 0x002fce0008000f00 */
.L_x_174:
[----:B-1----:R1:W3:Y:S02]  /*a190*/  SYNCS.PHASECHK.TRANS64.TRYWAIT P0, [R0+URZ+0x78], R2 ;  /* 0x00007802000075a7 */ /* 0x0022e400080011ff */
[----:B---3--:R-:W-:Y:S05]  /*a1a0*/  @!P0 NANOSLEEP.SYNCS 0x989680 ;  /* 0x009896800000895d */ /* 0x008fea0003900000 */
[----:B------:R-:W3:Y:S02]  /*a1b0*/  @!P0 SYNCS.PHASECHK.TRANS64 P0, [R0+URZ+0x78], R2 ;  /* 0x00007802000085a7 */ /* 0x000ee400080010ff */
[----:B---3--:R-:W-:Y:S05]  /*a1c0*/  @!P0 BRA `(.L_x_174) ;  /* 0xfffffffc00f08947 */ /* 0x008fea000383ffff */
[----:B------:R-:W-:Y:S05]  /*a1d0*/  BRA `(.L_x_175) ;  /* 0xffffffac007c7947 */ /* 0x000fea000383ffff */
.L_x_89:
[----:B-1----:R-:W-:-:S07]  /*a1e0*/  MOV R0, UR21 ;  /* 0x0000001500007c02 */ /* 0x002fce0008000f00 */
.L_x_176:
[----:B-1----:R1:W3:Y:S02]  /*a1f0*/  SYNCS.PHASECHK.TRANS64.TRYWAIT P0, [R0+URZ+0x80], R2 ;  /* 0x00008002000075a7 */ /* 0x0022e400080011ff */
[----:B---3--:R-:W-:Y:S05]  /*a200*/  @!P0 NANOSLEEP.SYNCS 0x989680 ;  /* 0x009896800000895d */ /* 0x008fea0003900000 */
[----:B------:R-:W3:Y:S02]  /*a210*/  @!P0 SYNCS.PHASECHK.TRANS64 P0, [R0+URZ+0x80], R2 ;  /* 0x00008002000085a7 */ /* 0x000ee400080010ff */
[----:B---3--:R-:W-:Y:S05]  /*a220*/  @!P0 BRA `(.L_x_176) ;  /* 0xfffffffc00f08947 */ /* 0x008fea000383ffff */
[----:B------:R-:W-:Y:S05]  /*a230*/  BRA `(.L_x_177) ;  /* 0xffffffac006c7947 */ /* 0x000fea000383ffff */
.L_x_91:
[----:B-1----:R1:W2:Y:S02]  /*a240*/  SYNCS.PHASECHK.TRANS64.TRYWAIT P0, [R3+URZ+0xa0], R0 ;  /* 0x0000a000030075a7 */ /* 0x0022a400080011ff */
[----:B--2---:R-:W-:Y:S05]  /*a250*/  @!P0 NANOSLEEP.SYNCS 0x989680 ;  /* 0x009896800000895d */ /* 0x004fea0003900000 */
[----:B------:R-:W2:Y:S02]  /*a260*/  @!P0 SYNCS.PHASECHK.TRANS64 P0, [R3+URZ+0xa0], R0 ;  /* 0x0000a000030085a7 */ /* 0x000ea400080010ff */
[----:B--2---:R-:W-:Y:S05]  /*a270*/  @!P0 BRA `(.L_x_91) ;  /* 0xfffffffc00f08947 */ /* 0x004fea000383ffff */
[----:B------:R-:W-:Y:S05]  /*a280*/  BRA `(.L_x_178) ;  /* 0xffffffb000387947 */ /* 0x000fea000383ffff */
.L_x_102:
[----:B-1----:R1:W2:Y:S02]  /*a290*/  SYNCS.PHASECHK.TRANS64.TRYWAIT P1, [R2+URZ+0x50], R0 ;  /* 0x00005000020075a7 */ /* 0x0022a400080211ff */
[----:B--2---:R-:W-:Y:S05]  /*a2a0*/  @!P1 NANOSLEEP.SYNCS 0x989680 ;  /* 0x009896800000995d */ /* 0x004fea0003900000 */
[----:B------:R-:W2:Y:S02]  /*a2b0*/  @!P1 SYNCS.PHASECHK.TRANS64 P1, [R2+URZ+0x50], R0 ;  /* 0x00005000020095a7 */ /* 0x000ea400080210ff */
[----:B--2---:R-:W-:Y:S05]  /*a2c0*/  @!P1 BRA `(.L_x_102) ;  /* 0xfffffffc00f09947 */ /* 0x004fea000383ffff */
[----:B------:R-:W-:Y:S05]  /*a2d0*/  BRA `(.L_x_101) ;  /* 0xffffffbc00ac7947 */ /* 0x000fea000383ffff */
.L_x_104:
[----:B-1----:R1:W2:Y:S02]  /*a2e0*/  SYNCS.PHASECHK.TRANS64.TRYWAIT P0, [R52+URZ+0xc0], R3 ;  /* 0x0000c003340075a7 */ /* 0x0022a400080011ff */
[----:B--2---:R-:W-:Y:S05]  /*a2f0*/  @!P0 NANOSLEEP.SYNCS 0x989680 ;  /* 0x009896800000895d */ /* 0x004fea0003900000 */
[----:B------:R-:W2:Y:S02]  /*a300*/  @!P0 SYNCS.PHASECHK.TRANS64 P0, [R52+URZ+0xc0], R3 ;  /* 0x0000c003340085a7 */ /* 0x000ea400080010ff */
[----:B--2---:R-:W-:Y:S05]  /*a310*/  @!P0 BRA `(.L_x_104) ;  /* 0xfffffffc00f08947 */ /* 0x004fea000383ffff */
[----:B------:R-:W-:Y:S05]  /*a320*/  BRA `(.L_x_103) ;  /* 0xffffffc000007947 */ /* 0x000fea000383ffff */
.L_x_112:
[----:B--2---:R2:W3:Y:S02]  /*a330*/  SYNCS.PHASECHK.TRANS64.TRYWAIT P0, [R0+URZ+0x50], R2 ;  /* 0x00005002000075a7 */ /* 0x0044e400080011ff */
[----:B---3--:R-:W-:Y:S05]  /*a340*/  @!P0 NANOSLEEP.SYNCS 0x989680 ;  /* 0x009896800000895d */ /* 0x008fea0003900000 */
[----:B------:R-:W3:Y:S02]  /*a350*/  @!P0 SYNCS.PHASECHK.TRANS64 P0, [R0+URZ+0x50], R2 ;  /* 0x00005002000085a7 */ /* 0x000ee400080010ff */
[----:B---3--:R-:W-:Y:S05]  /*a360*/  @!P0 BRA `(.L_x_112) ;  /* 0xfffffffc00f08947 */ /* 0x008fea000383ffff */
[----:B------:R-:W-:Y:S05]  /*a370*/  BRA `(.L_x_111) ;  /* 0xffffffc800f47947 */ /* 0x000fea000383ffff */
.L_x_120:
[----:B--2---:R2:W3:Y:S02]  /*a380*/  SYNCS.PHASECHK.TRANS64.TRYWAIT P0, [R0+URZ+0x50], R4 ;  /* 0x00005004000075a7 */ /* 0x0044e400080011ff */
[----:B---3--:R-:W-:Y:S05]  /*a390*/  @!P0 NANOSLEEP.SYNCS 0x989680 ;  /* 0x009896800000895d */ /* 0x008fea0003900000 */
[----:B------:R-:W3:Y:S02]  /*a3a0*/  @!P0 SYNCS.PHASECHK.TRANS64 P0, [R0+URZ+0x50], R4 ;  /* 0x00005004000085a7 */ /* 0x000ee400080010ff */
[----:B---3--:R-:W-:Y:S05]  /*a3b0*/  @!P0 BRA `(.L_x_120) ;  /* 0xfffffffc00f08947 */ /* 0x008fea000383ffff */
[----:B------:R-:W-:Y:S05]  /*a3c0*/  BRA `(.L_x_119) ;  /* 0xffffffd800307947 */ /* 0x000fea000383ffff */
.L_x_128:
[----:B--2---:R2:W3:Y:S02]  /*a3d0*/  SYNCS.PHASECHK.TRANS64.TRYWAIT P0, [R0+URZ+0x50], R2 ;  /* 0x00005002000075a7 */ /* 0x0044e400080011ff */
[----:B---3--:R-:W-:Y:S05]  /*a3e0*/  @!P0 NANOSLEEP.SYNCS 0x989680 ;  /* 0x009896800000895d */ /* 0x008fea0003900000 */
[----:B------:R-:W3:Y:S02]  /*a3f0*/  @!P0 SYNCS.PHASECHK.TRANS64 P0, [R0+URZ+0x50], R2 ;  /* 0x00005002000085a7 */ /* 0x000ee400080010ff */
[----:B---3--:R-:W-:Y:S05]  /*a400*/  @!P0 BRA `(.L_x_128) ;  /* 0xfffffffc00f08947 */ /* 0x008fea000383ffff */
[----:B------:R-:W-:Y:S05]  /*a410*/  BRA `(.L_x_127) ;  /* 0xffffffe4007c7947 */ /* 0x000fea000383ffff */
        .weak           $__internal_0_$__cuda_sm10x_tcgen05_guardrail_trap_col_being_dealloced_not_returned_by_alloc
        .type           $__internal_0_$__cuda_sm10x_tcgen05_guardrail_trap_col_being_dealloced_not_returned_by_alloc,@function
        .size           $__internal_0_$__cuda_sm10x_tcgen05_guardrail_trap_col_being_dealloced_not_returned_by_alloc,($__internal_1_$__cuda_sm10x_tcgen05_guardrail_trap_phase_invalid_during_alloc - $__internal_0_$__cuda_sm10x_tcgen05_guardrail_trap_col_being_dealloced_not_returned_by_alloc)
$__internal_0_$__cuda_sm10x_tcgen05_guardrail_trap_col_being_dealloced_not_returned_by_alloc:
[----:B------:R-:W-:Y:S05]  /*a420*/  BPT.TRAP 0x1 ;  /* 0x000000040000795c */ /* 0x000fea0000300000 */
[----:B------:R-:W-:-:S04]  /*a430*/  HFMA2 R3, -RZ, RZ, 0, 0 ;  /* 0x00000000ff037431 */ /* 0x000fc800000001ff */
[----:B------:R-:W-:Y:S05]  /*a440*/  RET.REL.NODEC R2 `(_ZN7cutlass13device_kernelINS_4gemm6kernel13GemmUniversalIN4cute5tupleIJiiiiEEENS1_10collective13CollectiveMmaINS1_35MainloopSm100TmaUmmaWarpSpecializedILi5ELi2ELi4ENS5_IJNS4_1CILi1EEENSA_ILi2EEESB_EEEEENS5_IJNSA_ILi64EEENSA_ILi256EEENSA_ILi128EEEEEEaNS5_IJlSB_lEEEaSJ_NS4_8TiledMMAINS4_8MMA_AtomIJNS4_15SM100_MMA_S8_SSIaaiLi64ELi256ELNS4_4UMMA5MajorE0ELSO_0ELNSN_8SaturateE0EEEEEENS4_6LayoutINS5_IJSB_SB_SB_EEENS5_IJNSA_ILi0EEESU_SU_EEEEENS5_IJNS4_10UnderscoreESX_SX_EEEEENS4_23SM90_TMA_LOAD_MULTICASTENS4_14ComposedLayoutINS4_7SwizzleILi3ELi4ELi3EEENS4_18smem_ptr_flag_bitsILi8EEENSS_INS5_IJNSA_ILi8EEESH_EEENS5_IJSH_SB_EEEEEEEvNS4_8identityENS4_13SM90_TMA_LOADES1A_vS1B_EENS_8epilogue10collective18CollectiveEpilogueINS1E_23Sm100TmaWarpSpecializedILi4ELi2ELi32ELb0ELb0EEEJSI_NS5_IJNSS_ISF_SB_EES1J_EEEaSJ_aSJ_NS1E_6fusion15FusionCallbacksIS1I_NS1L_17LinearCombinationIaiaiLNS_15FloatRoundStyleE2EEESI_S1K_JEEENS4_5SM1004TMEM4LOAD26SM100_TMEM_LOAD_16dp32b32xES1C_NS11_INS12_ILi2ELi4ELi3EEES15_NSS_INS5_IJS16_SF_EEENS5_IJSF_SB_EEEEEEENS4_39AutoVectorizingCopyWithAssumedAlignmentILi128EEENS4_14SM90_TMA_STOREES1Z_S21_S21_EEEvvEEEEvNT_6ParamsE) ;  /* 0xffffff5802ec7950 */ /* 0x000fea0003c3ffff */
        .weak           $__internal_1_$__cuda_sm10x_tcgen05_guardrail_trap_phase_invalid_during_alloc
        .type           $__internal_1_$__cuda_sm10x_tcgen05_guardrail_trap_phase_invalid_during_alloc,@function
        .size           $__internal_1_$__cuda_sm10x_tcgen05_guardrail_trap_phase_invalid_during_alloc,($__internal_2_$__cuda_sm10x_tcgen05_guardrail_trap_unallocated_columns_being_dealloced - $__internal_1_$__cuda_sm10x_tcgen05_guardrail_trap_phase_invalid_during_alloc)
$__internal_1_$__cuda_sm10x_tcgen05_guardrail_trap_phase_invalid_during_alloc:
[----:B------:R-:W-:Y:S05]  /*a450*/  BPT.TRAP 0x1 ;  /* 0x000000040000795c */ /* 0x000fea0000300000 */
[----:B------:R-:W-:-:S04]  /*a460*/  MOV R5, 0x0 ;  /* 0x0000000000057802 */ /* 0x000fc80000000f00 */
[----:B------:R-:W-:Y:S05]  /*a470*/  RET.REL.NODEC R4 `(_ZN7cutlass13device_kernelINS_4gemm6kernel13GemmUniversalIN4cute5tupleIJiiiiEEENS1_10collective13CollectiveMmaINS1_35MainloopSm100TmaUmmaWarpSpecializedILi5ELi2ELi4ENS5_IJNS4_1CILi1EEENSA_ILi2EEESB_EEEEENS5_IJNSA_ILi64EEENSA_ILi256EEENSA_ILi128EEEEEEaNS5_IJlSB_lEEEaSJ_NS4_8TiledMMAINS4_8MMA_AtomIJNS4_15SM100_MMA_S8_SSIaaiLi64ELi256ELNS4_4UMMA5MajorE0ELSO_0ELNSN_8SaturateE0EEEEEENS4_6LayoutINS5_IJSB_SB_SB_EEENS5_IJNSA_ILi0EEESU_SU_EEEEENS5_IJNS4_10UnderscoreESX_SX_EEEEENS4_23SM90_TMA_LOAD_MULTICASTENS4_14ComposedLayoutINS4_7SwizzleILi3ELi4ELi3EEENS4_18smem_ptr_flag_bitsILi8EEENSS_INS5_IJNSA_ILi8EEESH_EEENS5_IJSH_SB_EEEEEEEvNS4_8identityENS4_13SM90_TMA_LOADES1A_vS1B_EENS_8epilogue10collective18CollectiveEpilogueINS1E_23Sm100TmaWarpSpecializedILi4ELi2ELi32ELb0ELb0EEEJSI_NS5_IJNSS_ISF_SB_EES1J_EEEaSJ_aSJ_NS1E_6fusion15FusionCallbacksIS1I_NS1L_17LinearCombinationIaiaiLNS_15FloatRoundStyleE2EEESI_S1K_JEEENS4_5SM1004TMEM4LOAD26SM100_TMEM_LOAD_16dp32b32xES1C_NS11_INS12_ILi2ELi4ELi3EEES15_NSS_INS5_IJS16_SF_EEENS5_IJSF_SB_EEEEEEENS4_39AutoVectorizingCopyWithAssumedAlignmentILi128EEENS4_14SM90_TMA_STOREES1Z_S21_S21_EEEvvEEEEvNT_6ParamsE) ;  /* 0xffffff5804e07950 */ /* 0x000fea0003c3ffff */
        .weak           $__internal_2_$__cuda_sm10x_tcgen05_guardrail_trap_unallocated_columns_being_dealloced
        .type           $__internal_2_$__cuda_sm10x_tcgen05_guardrail_trap_unallocated_columns_being_dealloced,@function
        .size           $__internal_2_$__cuda_sm10x_tcgen05_guardrail_trap_unallocated_columns_being_dealloced,(.L_x_180 - $__internal_2_$__cuda_sm10x_tcgen05_guardrail_trap_unallocated_columns_being_dealloced)
$__internal_2_$__cuda_sm10x_tcgen05_guardrail_trap_unallocated_columns_being_dealloced:
[----:B------:R-:W-:Y:S05]  /*a480*/  BPT.TRAP 0x1 ;  /* 0x000000040000795c */ /* 0x000fea0000300000 */
[----:B------:R-:W-:-:S04]  /*a490*/  HFMA2 R3, -RZ, RZ, 0, 0 ;  /* 0x00000000ff037431 */ /* 0x000fc800000001ff */
[----:B------:R-:W-:Y:S05]  /*a4a0*/  RET.REL.NODEC R2 `(_ZN7cutlass13device_kernelINS_4gemm6kernel13GemmUniversalIN4cute5tupleIJiiiiEEENS1_10collective13CollectiveMmaINS1_35MainloopSm100TmaUmmaWarpSpecializedILi5ELi2ELi4ENS5_IJNS4_1CILi1EEENSA_ILi2EEESB_EEEEENS5_IJNSA_ILi64EEENSA_ILi256EEENSA_ILi128EEEEEEaNS5_IJlSB_lEEEaSJ_NS4_8TiledMMAINS4_8MMA_AtomIJNS4_15SM100_MMA_S8_SSIaaiLi64ELi256ELNS4_4UMMA5MajorE0ELSO_0ELNSN_8SaturateE0EEEEEENS4_6LayoutINS5_IJSB_SB_SB_EEENS5_IJNSA_ILi0EEESU_SU_EEEEENS5_IJNS4_10UnderscoreESX_SX_EEEEENS4_23SM90_TMA_LOAD_MULTICASTENS4_14ComposedLayoutINS4_7SwizzleILi3ELi4ELi3EEENS4_18smem_ptr_flag_bitsILi8EEENSS_INS5_IJNSA_ILi8EEESH_EEENS5_IJSH_SB_EEEEEEEvNS4_8identityENS4_13SM90_TMA_LOADES1A_vS1B_EENS_8epilogue10collective18CollectiveEpilogueINS1E_23Sm100TmaWarpSpecializedILi4ELi2ELi32ELb0ELb0EEEJSI_NS5_IJNSS_ISF_SB_EES1J_EEEaSJ_aSJ_NS1E_6fusion15FusionCallbacksIS1I_NS1L_17LinearCombinationIaiaiLNS_15FloatRoundStyleE2EEESI_S1K_JEEENS4_5SM1004TMEM4LOAD26SM100_TMEM_LOAD_16dp32b32xES1C_NS11_INS12_ILi2ELi4ELi3EEES15_NSS_INS5_IJS16_SF_EEENS5_IJSF_SB_EEEEEEENS4_39AutoVectorizingCopyWithAssumedAlignmentILi128EEENS4_14SM90_TMA_STOREES1Z_S21_S21_EEEvvEEEEvNT_6ParamsE) ;  /* 0xffffff5802d47950 */ /* 0x000fea0003c3ffff */
.L_x_179:
[----:B------:R-:W-:-:S00]  /*a4b0*/  BRA `(.L_x_179) ;  /* 0xfffffffc00fc7947 */ /* 0x000fc0000383ffff */
[----:B------:R-:W-:-:S00]  /*a4c0*/  NOP ;  /* 0x0000000000007918 */ /* 0x000fc00000000000 */
        /* <DEDUP_REMOVED lines=11> */
.L_x_180:


//--------------------- .nv.global.init           --------------------------
	.section	.nv.global.init,"aw",@progbits
.nv.global.init:
	.type		$str$27,@object
	.size		$str$27,($str$28 - $str$27)
$str$27:
        /*0000*/ 	.byte	0x28, 0x61, 0x64, 0x64, 0x72, 0x65, 0x73, 0x73, 0x20, 0x26, 0x20, 0x6d, 0x61, 0x73, 0x6b, 0x29
        /*0010*/ 	.byte	0x20, 0x3d, 0x3d, 0x20, 0x30, 0x00
	.type		$str$28,@object
	.size		$str$28,($str$26 - $str$28)
$str$28:
        /*0016*/ 	.byte	0x2f, 0x74, 0x6d, 0x70, 0x2f, 0x63, 0x75, 0x74, 0x6c, 0x61, 0x73, 0x73, 0x5f, 0x73, 0x77, 0x65
        /*0026*/ 	.byte	0x65, 0x70, 0x5f, 0x73, 0x72, 0x63, 0x2f, 0x69, 0x6e, 0x63, 0x6c, 0x75, 0x64, 0x65, 0x2f, 0x63
        /*0036*/ 	.byte	0x75, 0x74, 0x65, 0x2f, 0x70, 0x6f, 0x69, 0x6e, 0x74, 0x65, 0x72, 0x5f, 0x66, 0x6c, 0x61, 0x67
        /*0046*/ 	.byte	0x67, 0x65, 0x64, 0x2e, 0x68, 0x70, 0x70, 0x00
	.type		$str$26,@object
	.size		$str$26,($str$25 - $str$26)
$str$26:
        /*004e*/ 	.byte	0x2f, 0x74, 0x6d, 0x70, 0x2f, 0x63, 0x75, 0x74, 0x6c, 0x61, 0x73, 0x73, 0x5f, 0x73, 0x77, 0x65
        /*005e*/ 	.byte	0x65, 0x70, 0x5f, 0x73, 0x72, 0x63, 0x2f, 0x69, 0x6e, 0x63, 0x6c, 0x75, 0x64, 0x65, 0x2f, 0x63
        /*006e*/ 	.byte	0x75, 0x74, 0x65, 0x2f, 0x61, 0x74, 0x6f, 0x6d, 0x2f, 0x63, 0x6f, 0x70, 0x79, 0x5f, 0x74, 0x72
        /*007e*/ 	.byte	0x61, 0x69, 0x74, 0x73, 0x5f, 0x73, 0x6d, 0x31, 0x30, 0x30, 0x2e, 0x68, 0x70, 0x70, 0x00
	.type		$str$25,@object
	.size		$str$25,(__unnamed_1 - $str$25)
$str$25:
        /*008d*/ 	.byte	0x28, 0x28, 0x75, 0x69, 0x6e, 0x74, 0x33, 0x32, 0x5f, 0x74, 0x28, 0x74, 0x68, 0x72, 0x65, 0x61
        /*009d*/ 	.byte	0x64, 0x49, 0x64, 0x78, 0x2e, 0x78, 0x29, 0x20, 0x2f, 0x20, 0x33, 0x32, 0x29, 0x20, 0x25, 0x20
        /*00ad*/ 	.byte	0x34, 0x29, 0x20, 0x3d, 0x3d, 0x20, 0x28, 0x28, 0x28, 0x74, 0x6d, 0x65, 0x6d, 0x5f, 0x61, 0x64
        /*00bd*/ 	.byte	0x64, 0x72, 0x20, 0x3e, 0x3e, 0x20, 0x31, 0x36, 0x29, 0x20, 0x2f, 0x20, 0x33, 0x32, 0x29, 0x20
        /*00cd*/ 	.byte	0x25, 0x20, 0x34, 0x29, 0x00
	.type		__unnamed_1,@object
	.size		__unnamed_1,(__unnamed_2 - __unnamed_1)
__unnamed_1:
        /*00d2*/ 	.byte	0x61, 0x75, 0x74, 0x6f, 0x20, 0x63, 0x75, 0x74, 0x65, 0x3a, 0x3a, 0x61, 0x73, 0x5f, 0x70, 0x6f
        /* <DEDUP_REMOVED lines=24> */
        /*0262*/ 	.byte	0x00
	.type		__unnamed_2,@object
	.size		__unnamed_2,(__unnamed_3 - __unnamed_2)
__unnamed_2:
        /* <DEDUP_REMOVED lines=26> */
	.type		__unnamed_3,@object
	.size		__unnamed_3,(.L_3 - __unnamed_3)
__unnamed_3:
        /* <DEDUP_REMOVED lines=41> */
.L_3:


//--------------------- .nv.shared._ZN7cutlass13device_kernelINS_4gemm6kernel13GemmUniversalIN4cute5tupleIJiiiiEEENS1_10collective13CollectiveMmaINS1_35MainloopSm100TmaUmmaWarpSpecializedILi5ELi2ELi4ENS5_IJNS4_1CILi1EEENSA_ILi2EEESB_EEEEENS5_IJNSA_ILi64EEENSA_ILi256EEENSA_ILi128EEEEEEaNS5_IJlSB_lEEEaSJ_NS4_8TiledMMAINS4_8MMA_AtomIJNS4_15SM100_MMA_S8_SSIaaiLi64ELi256ELNS4_4UMMA5MajorE0ELSO_0ELNSN_8SaturateE0EEEEEENS4_6LayoutINS5_IJSB_SB_SB_EEENS5_IJNSA_ILi0EEESU_SU_EEEEENS5_IJNS4_10UnderscoreESX_SX_EEEEENS4_23SM90_TMA_LOAD_MULTICASTENS4_14ComposedLayoutINS4_7SwizzleILi3ELi4ELi3EEENS4_18smem_ptr_flag_bitsILi8EEENSS_INS5_IJNSA_ILi8EEESH_EEENS5_IJSH_SB_EEEEEEEvNS4_8identityENS4_13SM90_TMA_LOADES1A_vS1B_EENS_8epilogue10collective18CollectiveEpilogueINS1E_23Sm100TmaWarpSpecializedILi4ELi2ELi32ELb0ELb0EEEJSI_NS5_IJNSS_ISF_SB_EES1J_EEEaSJ_aSJ_NS1E_6fusion15FusionCallbacksIS1I_NS1L_17LinearCombinationIaiaiLNS_15FloatRoundStyleE2EEESI_S1K_JEEENS4_5SM1004TMEM4LOAD26SM100_TMEM_LOAD_16dp32b32xES1C_NS11_INS12_ILi2ELi4ELi3EEES15_NSS_INS5_IJS16_SF_EEENS5_IJSF_SB_EEEEEEENS4_39AutoVectorizingCopyWithAssumedAlignmentILi128EEENS4_14SM90_TMA_STOREES1Z_S21_S21_EEEvvEEEEvNT_6ParamsE --------------------------
	.section	.nv.shared._ZN7cutlass13device_kernelINS_4gemm6kernel13GemmUniversalIN4cute5tupleIJiiiiEEENS1_10collective13CollectiveMmaINS1_35MainloopSm100TmaUmmaWarpSpecializedILi5ELi2ELi4ENS5_IJNS4_1CILi1EEENSA_ILi2EEESB_EEEEENS5_IJNSA_ILi64EEENSA_ILi256EEENSA_ILi128EEEEEEaNS5_IJlSB_lEEEaSJ_NS4_8TiledMMAINS4_8MMA_AtomIJNS4_15SM100_MMA_S8_SSIaaiLi64ELi256ELNS4_4UMMA5MajorE0ELSO_0ELNSN_8SaturateE0EEEEEENS4_6LayoutINS5_IJSB_SB_SB_EEENS5_IJNSA_ILi0EEESU_SU_EEEEENS5_IJNS4_10UnderscoreESX_SX_EEEEENS4_23SM90_TMA_LOAD_MULTICASTENS4_14ComposedLayoutINS4_7SwizzleILi3ELi4ELi3EEENS4_18smem_ptr_flag_bitsILi8EEENSS_INS5_IJNSA_ILi8EEESH_EEENS5_IJSH_SB_EEEEEEEvNS4_8identityENS4_13SM90_TMA_LOADES1A_vS1B_EENS_8epilogue10collective18CollectiveEpilogueINS1E_23Sm100TmaWarpSpecializedILi4ELi2ELi32ELb0ELb0EEEJSI_NS5_IJNSS_ISF_SB_EES1J_EEEaSJ_aSJ_NS1E_6fusion15FusionCallbacksIS1I_NS1L_17LinearCombinationIaiaiLNS_15FloatRoundStyleE2EEESI_S1K_JEEENS4_5SM1004TMEM4LOAD26SM100_TMEM_LOAD_16dp32b32xES1C_NS11_INS12_ILi2ELi4ELi3EEES15_NSS_INS5_IJS16_SF_EEENS5_IJSF_SB_EEEEEEENS4_39AutoVectorizingCopyWithAssumedAlignmentILi128EEENS4_14SM90_TMA_STOREES1Z_S21_S21_EEEvvEEEEvNT_6ParamsE,"aw",@nobits
	.sectionflags	@""
	.align	16
	.zero		1024


//--------------------- .nv.shared.reserved.0     --------------------------
	.section	.nv.shared.reserved.0,"aw",@nobits
	.weak		__nv_reservedSMEM_offset_0_alias
	.size		__nv_reservedSMEM_offset_0_alias, 0, 64
	.other		__nv_reservedSMEM_offset_0_alias,@"STO_CUDA_RESERVED_SHARED STV_DEFAULT"
__nv_reservedSMEM_offset_0_alias:
	.zero		0
.nv.shared.reserved.0:
	.zero		64
	.weak		__nv_reservedSMEM_tcgen05_partition
	.type		__nv_reservedSMEM_tcgen05_partition,@object
	.size		__nv_reservedSMEM_tcgen05_partition,(.L_0 - __nv_reservedSMEM_tcgen05_partition)
__nv_reservedSMEM_tcgen05_partition:
	.zero		32
.L_0:


//--------------------- .nv.global                --------------------------
	.section	.nv.global,"aw",@nobits
.nv.global:
	.type		_ZN39_INTERNAL_94e26356_4_k_cu_b9596486_92674cute1_E,@object
	.size		_ZN39_INTERNAL_94e26356_4_k_cu_b9596486_92674cute1_E,(_ZN39_INTERNAL_94e26356_4_k_cu_b9596486_92674cuda3std3__45__cpo6cbeginE - _ZN39_INTERNAL_94e26356_4_k_cu_b9596486_92674cute1_E)
_ZN39_INTERNAL_94e26356_4_k_cu_b9596486_92674cute1_E:
	.zero		1
	.type		_ZN39_INTERNAL_94e26356_4_k_cu_b9596486_92674cuda3std3__45__cpo6cbeginE,@object
	.size		_ZN39_INTERNAL_94e26356_4_k_cu_b9596486_92674cuda3std3__45__cpo6cbeginE,(_ZN39_INTERNAL_94e26356_4_k_cu_b9596486_92674cuda3std3__48in_placeE - _ZN39_INTERNAL_94e26356_4_k_cu_b9596486_92674cuda3std3__45__cpo6cbeginE)
_ZN39_INTERNAL_94e26356_4_k_cu_b9596486_92674cuda3std3__45__cpo6cbeginE:
	.zero		1
	.type		_ZN39_INTERNAL_94e26356_4_k_cu_b9596486_92674cuda3std3__48in_placeE,@object
	.size		_ZN39_INTERNAL_94e26356_4_k_cu_b9596486_92674cuda3std3__48in_placeE,(_ZN39_INTERNAL_94e26356_4_k_cu_b9596486_92674cuda3std6ranges3__45__cpo9iter_moveE - _ZN39_INTERNAL_94e26356_4_k_cu_b9596486_92674cuda3std3__48in_placeE)
_ZN39_INTERNAL_94e26356_4_k_cu_b9596486_92674cuda3std3__48in_placeE:
	.zero		1
	.type		_ZN39_INTERNAL_94e26356_4_k_cu_b9596486_92674cuda3std6ranges3__45__cpo9iter_moveE,@object
	.size		_ZN39_INTERNAL_94e26356_4_k_cu_b9596486_92674cuda3std6ranges3__45__cpo9iter_moveE,(_ZN39_INTERNAL_94e26356_4_k_cu_b9596486_92674cuda3std3__45__cpo5beginE - _ZN39_INTERNAL_94e26356_4_k_cu_b9596486_92674cuda3std6ranges3__45__cpo9iter_moveE)
_ZN39_INTERNAL_94e26356_4_k_cu_b9596486_92674cuda3std6ranges3__45__cpo9iter_moveE:
	.zero		1
	.type		_ZN39_INTERNAL_94e26356_4_k_cu_b9596486_92674cuda3std3__45__cpo5beginE,@object
	.size		_ZN39_INTERNAL_94e26356_4_k_cu_b9596486_92674cuda3std3__45__cpo5beginE,(_ZN39_INTERNAL_94e26356_4_k_cu_b9596486_92674cuda3std3__441_GLOBAL__N__94e26356_4_k_cu_b9596486_92676ignoreE - _ZN39_INTERNAL_94e26356_4_k_cu_b9596486_92674cuda3std3__45__cpo5beginE)
_ZN39_INTERNAL_94e26356_4_k_cu_b9596486_92674cuda3std3__45__cpo5beginE:
	.zero		1
	.type		_ZN39_INTERNAL_94e26356_4_k_cu_b9596486_92674cuda3std3__441_GLOBAL__N__94e26356_4_k_cu_b9596486_92676ignoreE,@object
	.size		_ZN39_INTERNAL_94e26356_4_k_cu_b9596486_92674cuda3std3__441_GLOBAL__N__94e26356_4_k_cu_b9596486_92676ignoreE,(_ZN39_INTERNAL_94e26356_4_k_cu_b9596486_92674cute7productE - _ZN39_INTERNAL_94e26356_4_k_cu_b9596486_92674cuda3std3__441_GLOBAL__N__94e26356_4_k_cu_b9596486_92676ignoreE)
_ZN39_INTERNAL_94e26356_4_k_cu_b9596486_92674cuda3std3__441_GLOBAL__N__94e26356_4_k_cu_b9596486_92676ignoreE:
	.zero		1
	.type		_ZN39_INTERNAL_94e26356_4_k_cu_b9596486_92674cute7productE,@object
	.size		_ZN39_INTERNAL_94e26356_4_k_cu_b9596486_92674cute7productE,(_ZN39_INTERNAL_94e26356_4_k_cu_b9596486_92674cuda3std3__45__cpo3endE - _ZN39_INTERNAL_94e26356_4_k_cu_b9596486_92674cute7productE)
_ZN39_INTERNAL_94e26356_4_k_cu_b9596486_92674cute7productE:
	.zero		1
	.type		_ZN39_INTERNAL_94e26356_4_k_cu_b9596486_92674cuda3std3__45__cpo3endE,@object
	.size		_ZN39_INTERNAL_94e26356_4_k_cu_b9596486_92674cuda3std3__45__cpo3endE,(_ZN39_INTERNAL_94e26356_4_k_cu_b9596486_92674cuda3std3__419piecewise_constructE - _ZN39_INTERNAL_94e26356_4_k_cu_b9596486_92674cuda3std3__45__cpo3endE)
_ZN39_INTERNAL_94e26356_4_k_cu_b9596486_92674cuda3std3__45__cpo3endE:
	.zero		1
	.type		_ZN39_INTERNAL_94e26356_4_k_cu_b9596486_92674cuda3std3__419piecewise_constructE,@object
	.size		_ZN39_INTERNAL_94e26356_4_k_cu_b9596486_92674cuda3std3__419piecewise_constructE,(_ZN39_INTERNAL_94e26356_4_k_cu_b9596486_92674cuda3std3__45__cpo4cendE - _ZN39_INTERNAL_94e26356_4_k_cu_b9596486_92674cuda3std3__419piecewise_constructE)
_ZN39_INTERNAL_94e26356_4_k_cu_b9596486_92674cuda3std3__419piecewise_constructE:
	.zero		1
	.type		_ZN39_INTERNAL_94e26356_4_k_cu_b9596486_92674cuda3std3__45__cpo4cendE,@object
	.size		_ZN39_INTERNAL_94e26356_4_k_cu_b9596486_92674cuda3std3__45__cpo4cendE,(_ZN39_INTERNAL_94e26356_4_k_cu_b9596486_92674cuda3std6ranges3__45__cpo4swapE - _ZN39_INTERNAL_94e26356_4_k_cu_b9596486_92674cuda3std3__45__cpo4cendE)
_ZN39_INTERNAL_94e26356_4_k_cu_b9596486_92674cuda3std3__45__cpo4cendE:
	.zero		1
	.type		_ZN39_INTERNAL_94e26356_4_k_cu_b9596486_92674cuda3std6ranges3__45__cpo4swapE,@object
	.size		_ZN39_INTERNAL_94e26356_4_k_cu_b9596486_92674cuda3std6ranges3__45__cpo4swapE,(.L_11 - _ZN39_INTERNAL_94e26356_4_k_cu_b9596486_92674cuda3std6ranges3__45__cpo4swapE)
_ZN39_INTERNAL_94e26356_4_k_cu_b9596486_92674cuda3std6ranges3__45__cpo4swapE:
	.zero		1
.L_11:


//--------------------- .nv.constant0._ZN7cutlass13device_kernelINS_4gemm6kernel13GemmUniversalIN4cute5tupleIJiiiiEEENS1_10collective13CollectiveMmaINS1_35MainloopSm100TmaUmmaWarpSpecializedILi5ELi2ELi4ENS5_IJNS4_1CILi1EEENSA_ILi2EEESB_EEEEENS5_IJNSA_ILi64EEENSA_ILi256EEENSA_ILi128EEEEEEaNS5_IJlSB_lEEEaSJ_NS4_8TiledMMAINS4_8MMA_AtomIJNS4_15SM100_MMA_S8_SSIaaiLi64ELi256ELNS4_4UMMA5MajorE0ELSO_0ELNSN_8SaturateE0EEEEEENS4_6LayoutINS5_IJSB_SB_SB_EEENS5_IJNSA_ILi0EEESU_SU_EEEEENS5_IJNS4_10UnderscoreESX_SX_EEEEENS4_23SM90_TMA_LOAD_MULTICASTENS4_14ComposedLayoutINS4_7SwizzleILi3ELi4ELi3EEENS4_18smem_ptr_flag_bitsILi8EEENSS_INS5_IJNSA_ILi8EEESH_EEENS5_IJSH_SB_EEEEEEEvNS4_8identityENS4_13SM90_TMA_LOADES1A_vS1B_EENS_8epilogue10collective18CollectiveEpilogueINS1E_23Sm100TmaWarpSpecializedILi4ELi2ELi32ELb0ELb0EEEJSI_NS5_IJNSS_ISF_SB_EES1J_EEEaSJ_aSJ_NS1E_6fusion15FusionCallbacksIS1I_NS1L_17LinearCombinationIaiaiLNS_15FloatRoundStyleE2EEESI_S1K_JEEENS4_5SM1004TMEM4LOAD26SM100_TMEM_LOAD_16dp32b32xES1C_NS11_INS12_ILi2ELi4ELi3EEES15_NSS_INS5_IJS16_SF_EEENS5_IJSF_SB_EEEEEEENS4_39AutoVectorizingCopyWithAssumedAlignmentILi128EEENS4_14SM90_TMA_STOREES1Z_S21_S21_EEEvvEEEEvNT_6ParamsE --------------------------
	.section	.nv.constant0._ZN7cutlass13device_kernelINS_4gemm6kernel13GemmUniversalIN4cute5tupleIJiiiiEEENS1_10collective13CollectiveMmaINS1_35MainloopSm100TmaUmmaWarpSpecializedILi5ELi2ELi4ENS5_IJNS4_1CILi1EEENSA_ILi2EEESB_EEEEENS5_IJNSA_ILi64EEENSA_ILi256EEENSA_ILi128EEEEEEaNS5_IJlSB_lEEEaSJ_NS4_8TiledMMAINS4_8MMA_AtomIJNS4_15SM100_MMA_S8_SSIaaiLi64ELi256ELNS4_4UMMA5MajorE0ELSO_0ELNSN_8SaturateE0EEEEEENS4_6LayoutINS5_IJSB_SB_SB_EEENS5_IJNSA_ILi0EEESU_SU_EEEEENS5_IJNS4_10UnderscoreESX_SX_EEEEENS4_23SM90_TMA_LOAD_MULTICASTENS4_14ComposedLayoutINS4_7SwizzleILi3ELi4ELi3EEENS4_18smem_ptr_flag_bitsILi8EEENSS_INS5_IJNSA_ILi8EEESH_EEENS5_IJSH_SB_EEEEEEEvNS4_8identityENS4_13SM90_TMA_LOADES1A_vS1B_EENS_8epilogue10collective18CollectiveEpilogueINS1E_23Sm100TmaWarpSpecializedILi4ELi2ELi32ELb0ELb0EEEJSI_NS5_IJNSS_ISF_SB_EES1J_EEEaSJ_aSJ_NS1E_6fusion15FusionCallbacksIS1I_NS1L_17LinearCombinationIaiaiLNS_15FloatRoundStyleE2EEESI_S1K_JEEENS4_5SM1004TMEM4LOAD26SM100_TMEM_LOAD_16dp32b32xES1C_NS11_INS12_ILi2ELi4ELi3EEES15_NSS_INS5_IJS16_SF_EEENS5_IJSF_SB_EEEEEEENS4_39AutoVectorizingCopyWithAssumedAlignmentILi128EEENS4_14SM90_TMA_STOREES1Z_S21_S21_EEEvvEEEEvNT_6ParamsE,"a",@progbits
	.sectionflags	@""
	.align	4
.nv.constant0._ZN7cutlass13device_kernelINS_4gemm6kernel13GemmUniversalIN4cute5tupleIJiiiiEEENS1_10collective13CollectiveMmaINS1_35MainloopSm100TmaUmmaWarpSpecializedILi5ELi2ELi4ENS5_IJNS4_1CILi1EEENSA_ILi2EEESB_EEEEENS5_IJNSA_ILi64EEENSA_ILi256EEENSA_ILi128EEEEEEaNS5_IJlSB_lEEEaSJ_NS4_8TiledMMAINS4_8MMA_AtomIJNS4_15SM100_MMA_S8_SSIaaiLi64ELi256ELNS4_4UMMA5MajorE0ELSO_0ELNSN_8SaturateE0EEEEEENS4_6LayoutINS5_IJSB_SB_SB_EEENS5_IJNSA_ILi0EEESU_SU_EEEEENS5_IJNS4_10UnderscoreESX_SX_EEEEENS4_23SM90_TMA_LOAD_MULTICASTENS4_14ComposedLayoutINS4_7SwizzleILi3ELi4ELi3EEENS4_18smem_ptr_flag_bitsILi8EEENSS_INS5_IJNSA_ILi8EEESH_EEENS5_IJSH_SB_EEEEEEEvNS4_8identityENS4_13SM90_TMA_LOADES1A_vS1B_EENS_8epilogue10collective18CollectiveEpilogueINS1E_23Sm100TmaWarpSpecializedILi4ELi2ELi32ELb0ELb0EEEJSI_NS5_IJNSS_ISF_SB_EES1J_EEEaSJ_aSJ_NS1E_6fusion15FusionCallbacksIS1I_NS1L_17LinearCombinationIaiaiLNS_15FloatRoundStyleE2EEESI_S1K_JEEENS4_5SM1004TMEM4LOAD26SM100_TMEM_LOAD_16dp32b32xES1C_NS11_INS12_ILi2ELi4ELi3EEES15_NSS_INS5_IJS16_SF_EEENS5_IJSF_SB_EEEEEEENS4_39AutoVectorizingCopyWithAssumedAlignmentILi128EEENS4_14SM90_TMA_STOREES1Z_S21_S21_EEEvvEEEEvNT_6ParamsE:
	.zero		2944


//--------------------- SYMBOLS --------------------------

	.type		.nv.reservedSmem.offset0,@object
	.size		.nv.reservedSmem.offset0,0x4
	.type		.nv.reservedSmem.cap,@object
	.size		.nv.reservedSmem.cap,0x4
	.type		__assertfail,@function
